	.target	sm_103a

	.elftype	@"ET_EXEC"


//--------------------- .note.nv.tkinfo           --------------------------
	.section	.note.nv.tkinfo,"",@"SHT_NOTE"
	.sectionflags	@"SHF_NOTE_NV_TKINFO"
	.tkinfo
        /*0018*/ 	.word	0x00000002
        /*0030*/ 	.string	""
        /*0030*/ 	.string	"ptxas"
        /*0030*/ 	.string	"Cuda compilation tools, release 13.0, V13.0.88"
        /*0030*/ 	.string	"Build cuda_13.0.r13.0/compiler.36424714_0"
        /*0030*/ 	.string	"-arch sm_103a -m 64 "



//--------------------- .note.nv.cuinfo           --------------------------
	.section	.note.nv.cuinfo,"",@"SHT_NOTE"
	.sectionflags	@"SHF_NOTE_NV_CUINFO"
        /*0018*/ 	.short	0x0002
        /*001a*/ 	.short	0x0067
        /*001c*/ 	.short	0x0082
	.zero		2


//--------------------- .nv.info                  --------------------------
	.section	.nv.info,"",@"SHT_CUDA_INFO"
	.align	4


	//----- nvinfo : EIATTR_REGCOUNT
	.align		4
        /*0000*/ 	.byte	0x04, 0x2f
        /*0002*/ 	.short	(.L_12 - .L_11)
	.align		4
.L_11:
        /*0004*/ 	.word	index@(_ZN7cutlass13device_kernelIN5flash11enable_sm90INS1_16FlashAttnFwdSm90INS1_25CollectiveMainloopFwdSm90ILi2EN4cute5tupleIJNS5_1CILi1EEES8_S8_EEENS6_IJNS7_ILi192EEENS7_ILi128EEENS7_ILi64EEEEEELi64ENS_6half_tEfNS_4arch4Sm90ELb1ELb0ELb1ELb1ELb0ELb1ELb0ELb1ELb1ELb0ELb0ELb0EEENS1_21CollectiveEpilogueFwdINS6_IJSA_SC_SB_EEES9_SE_SG_Li384ELb1ELb0ELb0ELb0EEENS1_36VarlenDynamicPersistentTileSchedulerILi192ELi128ELi384ELi32ELb0ELb0ELb1ELb1ELb1ELb1EEEEEEEEEvNT_6ParamsE)
        /*0008*/ 	.word	0x00000004


	//----- nvinfo : EIATTR_FRAME_SIZE
	.align		4
.L_12:
        /*000c*/ 	.byte	0x04, 0x11
        /*000e*/ 	.short	(.L_14 - .L_13)
	.align		4
.L_13:
        /*0010*/ 	.word	index@(_ZN7cutlass13device_kernelIN5flash11enable_sm90INS1_16FlashAttnFwdSm90INS1_25CollectiveMainloopFwdSm90ILi2EN4cute5tupleIJNS5_1CILi1EEES8_S8_EEENS6_IJNS7_ILi192EEENS7_ILi128EEENS7_ILi64EEEEEELi64ENS_6half_tEfNS_4arch4Sm90ELb1ELb0ELb1ELb1ELb0ELb1ELb0ELb1ELb1ELb0ELb0ELb0EEENS1_21CollectiveEpilogueFwdINS6_IJSA_SC_SB_EEES9_SE_SG_Li384ELb1ELb0ELb0ELb0EEENS1_36VarlenDynamicPersistentTileSchedulerILi192ELi128ELi384ELi32ELb0ELb0ELb1ELb1ELb1ELb1EEEEEEEEEvNT_6ParamsE)
        /*0014*/ 	.word	0x00000000


	//----- nvinfo : EIATTR_REGCOUNT
	.align		4
.L_14:
        /*0018*/ 	.byte	0x04, 0x2f
        /*001a*/ 	.short	(.L_16 - .L_15)
	.align		4
.L_15:
        /*001c*/ 	.word	index@(_ZN7cutlass13device_kernelIN5flash11enable_sm90INS1_16FlashAttnFwdSm90INS1_25CollectiveMainloopFwdSm90ILi2EN4cute5tupleIJNS5_1CILi1EEES8_S8_EEENS6_IJNS7_ILi192EEENS7_ILi128EEENS7_ILi64EEEEEELi64ENS_6half_tEfNS_4arch4Sm90ELb1ELb0ELb1ELb1ELb0ELb0ELb0ELb1ELb1ELb0ELb0ELb0EEENS1_21CollectiveEpilogueFwdINS6_IJSA_SC_SB_EEES9_SE_SG_Li384ELb1ELb0ELb0ELb0EEENS1_36VarlenDynamicPersistentTileSchedulerILi192ELi128ELi384ELi32ELb0ELb0ELb1ELb1ELb1ELb1EEEEEEEEEvNT_6ParamsE)
        /*0020*/ 	.word	0x00000004


	//----- nvinfo : EIATTR_FRAME_SIZE
	.align		4
.L_16:
        /*0024*/ 	.byte	0x04, 0x11
        /*0026*/ 	.short	(.L_18 - .L_17)
	.align		4
.L_17:
        /*0028*/ 	.word	index@(_ZN7cutlass13device_kernelIN5flash11enable_sm90INS1_16FlashAttnFwdSm90INS1_25CollectiveMainloopFwdSm90ILi2EN4cute5tupleIJNS5_1CILi1EEES8_S8_EEENS6_IJNS7_ILi192EEENS7_ILi128EEENS7_ILi64EEEEEELi64ENS_6half_tEfNS_4arch4Sm90ELb1ELb0ELb1ELb1ELb0ELb0ELb0ELb1ELb1ELb0ELb0ELb0EEENS1_21CollectiveEpilogueFwdINS6_IJSA_SC_SB_EEES9_SE_SG_Li384ELb1ELb0ELb0ELb0EEENS1_36VarlenDynamicPersistentTileSchedulerILi192ELi128ELi384ELi32ELb0ELb0ELb1ELb1ELb1ELb1EEEEEEEEEvNT_6ParamsE)
        /*002c*/ 	.word	0x00000000


	//----- nvinfo : EIATTR_REGCOUNT
	.align		4
.L_18:
        /*0030*/ 	.byte	0x04, 0x2f
        /*0032*/ 	.short	(.L_20 - .L_19)
	.align		4
.L_19:
        /*0034*/ 	.word	index@(_ZN7cutlass13device_kernelIN5flash11enable_sm90INS1_16FlashAttnFwdSm90INS1_25CollectiveMainloopFwdSm90ILi2EN4cute5tupleIJNS5_1CILi1EEES8_S8_EEENS6_IJNS7_ILi192EEENS7_ILi128EEENS7_ILi64EEEEEELi64ENS_6half_tEfNS_4arch4Sm90ELb1ELb0ELb1ELb0ELb0ELb0ELb0ELb1ELb1ELb0ELb0ELb0EEENS1_21CollectiveEpilogueFwdINS6_IJSA_SC_SB_EEES9_SE_SG_Li384ELb0ELb0ELb0ELb0EEENS1_30DynamicPersistentTileSchedulerILi384ELi32ELb0ELb0ELb1EEEEEEEEEvNT_6ParamsE)
        /*0038*/ 	.word	0x00000004


	//----- nvinfo : EIATTR_FRAME_SIZE
	.align		4
.L_20:
        /*003c*/ 	.byte	0x04, 0x11
        /*003e*/ 	.short	(.L_22 - .L_21)
	.align		4
.L_21:
        /*0040*/ 	.word	index@(_ZN7cutlass13device_kernelIN5flash11enable_sm90INS1_16FlashAttnFwdSm90INS1_25CollectiveMainloopFwdSm90ILi2EN4cute5tupleIJNS5_1CILi1EEES8_S8_EEENS6_IJNS7_ILi192EEENS7_ILi128EEENS7_ILi64EEEEEELi64ENS_6half_tEfNS_4arch4Sm90ELb1ELb0ELb1ELb0ELb0ELb0ELb0ELb1ELb1ELb0ELb0ELb0EEENS1_21CollectiveEpilogueFwdINS6_IJSA_SC_SB_EEES9_SE_SG_Li384ELb0ELb0ELb0ELb0EEENS1_30DynamicPersistentTileSchedulerILi384ELi32ELb0ELb0ELb1EEEEEEEEEvNT_6ParamsE)
        /*0044*/ 	.word	0x00000000


	//----- nvinfo : EIATTR_REGCOUNT
	.align		4
.L_22:
        /*0048*/ 	.byte	0x04, 0x2f
        /*004a*/ 	.short	(.L_24 - .L_23)
	.align		4
.L_23:
        /*004c*/ 	.word	index@(_ZN7cutlass13device_kernelIN5flash11enable_sm90INS1_16FlashAttnFwdSm90INS1_25CollectiveMainloopFwdSm90ILi2EN4cute5tupleIJNS5_1CILi1EEES8_S8_EEENS6_IJNS7_ILi192EEENS7_ILi128EEENS7_ILi64EEEEEELi64ENS_6half_tEfNS_4arch4Sm90ELb0ELb1ELb1ELb1ELb0ELb1ELb0ELb1ELb1ELb0ELb0ELb0EEENS1_21CollectiveEpilogueFwdINS6_IJSA_SC_SB_EEES9_SE_SG_Li384ELb1ELb0ELb0ELb0EEENS1_36VarlenDynamicPersistentTileSchedulerILi192ELi128ELi384ELi32ELb0ELb0ELb1ELb1ELb0ELb1EEEEEEEEEvNT_6ParamsE)
        /*0050*/ 	.word	0x00000004


	//----- nvinfo : EIATTR_FRAME_SIZE
	.align		4
.L_24:
        /*0054*/ 	.byte	0x04, 0x11
        /*0056*/ 	.short	(.L_26 - .L_25)
	.align		4
.L_25:
        /*0058*/ 	.word	index@(_ZN7cutlass13device_kernelIN5flash11enable_sm90INS1_16FlashAttnFwdSm90INS1_25CollectiveMainloopFwdSm90ILi2EN4cute5tupleIJNS5_1CILi1EEES8_S8_EEENS6_IJNS7_ILi192EEENS7_ILi128EEENS7_ILi64EEEEEELi64ENS_6half_tEfNS_4arch4Sm90ELb0ELb1ELb1ELb1ELb0ELb1ELb0ELb1ELb1ELb0ELb0ELb0EEENS1_21CollectiveEpilogueFwdINS6_IJSA_SC_SB_EEES9_SE_SG_Li384ELb1ELb0ELb0ELb0EEENS1_36VarlenDynamicPersistentTileSchedulerILi192ELi128ELi384ELi32ELb0ELb0ELb1ELb1ELb0ELb1EEEEEEEEEvNT_6ParamsE)
        /*005c*/ 	.word	0x00000000


	//----- nvinfo : EIATTR_REGCOUNT
	.align		4
.L_26:
        /*0060*/ 	.byte	0x04, 0x2f
        /*0062*/ 	.short	(.L_28 - .L_27)
	.align		4
.L_27:
        /*0064*/ 	.word	index@(_ZN7cutlass13device_kernelIN5flash11enable_sm90INS1_16FlashAttnFwdSm90INS1_25CollectiveMainloopFwdSm90ILi2EN4cute5tupleIJNS5_1CILi1EEES8_S8_EEENS6_IJNS7_ILi192EEENS7_ILi128EEENS7_ILi64EEEEEELi64ENS_6half_tEfNS_4arch4Sm90ELb0ELb1ELb1ELb1ELb0ELb0ELb0ELb1ELb1ELb0ELb0ELb0EEENS1_21CollectiveEpilogueFwdINS6_IJSA_SC_SB_EEES9_SE_SG_Li384ELb1ELb0ELb0ELb0EEENS1_36VarlenDynamicPersistentTileSchedulerILi192ELi128ELi384ELi32ELb0ELb0ELb1ELb1ELb0ELb1EEEEEEEEEvNT_6ParamsE)
        /*0068*/ 	.word	0x00000004


	//----- nvinfo : EIATTR_FRAME_SIZE
	.align		4
.L_28:
        /*006c*/ 	.byte	0x04, 0x11
        /*006e*/ 	.short	(.L_30 - .L_29)
	.align		4
.L_29:
        /*0070*/ 	.word	index@(_ZN7cutlass13device_kernelIN5flash11enable_sm90INS1_16FlashAttnFwdSm90INS1_25CollectiveMainloopFwdSm90ILi2EN4cute5tupleIJNS5_1CILi1EEES8_S8_EEENS6_IJNS7_ILi192EEENS7_ILi128EEENS7_ILi64EEEEEELi64ENS_6half_tEfNS_4arch4Sm90ELb0ELb1ELb1ELb1ELb0ELb0ELb0ELb1ELb1ELb0ELb0ELb0EEENS1_21CollectiveEpilogueFwdINS6_IJSA_SC_SB_EEES9_SE_SG_Li384ELb1ELb0ELb0ELb0EEENS1_36VarlenDynamicPersistentTileSchedulerILi192ELi128ELi384ELi32ELb0ELb0ELb1ELb1ELb0ELb1EEEEEEEEEvNT_6ParamsE)
        /*0074*/ 	.word	0x00000000


	//----- nvinfo : EIATTR_REGCOUNT
	.align		4
.L_30:
        /*0078*/ 	.byte	0x04, 0x2f
        /*007a*/ 	.short	(.L_32 - .L_31)
	.align		4
.L_31:
        /*007c*/ 	.word	index@(_ZN7cutlass13device_kernelIN5flash11enable_sm90INS1_16FlashAttnFwdSm90INS1_25CollectiveMainloopFwdSm90ILi2EN4cute5tupleIJNS5_1CILi1EEES8_S8_EEENS6_IJNS7_ILi192EEENS7_ILi128EEENS7_ILi64EEEEEELi64ENS_6half_tEfNS_4arch4Sm90ELb0ELb1ELb1ELb0ELb0ELb0ELb0ELb1ELb1ELb0ELb0ELb0EEENS1_21CollectiveEpilogueFwdINS6_IJSA_SC_SB_EEES9_SE_SG_Li384ELb0ELb0ELb0ELb0EEENS1_30DynamicPersistentTileSchedulerILi384ELi32ELb0ELb0ELb1EEEEEEEEEvNT_6ParamsE)
        /*0080*/ 	.word	0x00000004


	//----- nvinfo : EIATTR_FRAME_SIZE
	.align		4
.L_32:
        /*0084*/ 	.byte	0x04, 0x11
        /*0086*/ 	.short	(.L_34 - .L_33)
	.align		4
.L_33:
        /*0088*/ 	.word	index@(_ZN7cutlass13device_kernelIN5flash11enable_sm90INS1_16FlashAttnFwdSm90INS1_25CollectiveMainloopFwdSm90ILi2EN4cute5tupleIJNS5_1CILi1EEES8_S8_EEENS6_IJNS7_ILi192EEENS7_ILi128EEENS7_ILi64EEEEEELi64ENS_6half_tEfNS_4arch4Sm90ELb0ELb1ELb1ELb0ELb0ELb0ELb0ELb1ELb1ELb0ELb0ELb0EEENS1_21CollectiveEpilogueFwdINS6_IJSA_SC_SB_EEES9_SE_SG_Li384ELb0ELb0ELb0ELb0EEENS1_30DynamicPersistentTileSchedulerILi384ELi32ELb0ELb0ELb1EEEEEEEEEvNT_6ParamsE)
        /*008c*/ 	.word	0x00000000


	//----- nvinfo : EIATTR_REGCOUNT
	.align		4
.L_34:
        /*0090*/ 	.byte	0x04, 0x2f
        /*0092*/ 	.short	(.L_36 - .L_35)
	.align		4
.L_35:
        /*0094*/ 	.word	index@(_ZN7cutlass13device_kernelIN5flash11enable_sm90INS1_16FlashAttnFwdSm90INS1_25CollectiveMainloopFwdSm90ILi2EN4cute5tupleIJNS5_1CILi1EEES8_S8_EEENS6_IJNS7_ILi192EEESA_NS7_ILi64EEEEEELi64ENS_6half_tEfNS_4arch4Sm90ELb0ELb0ELb1ELb1ELb0ELb1ELb0ELb0ELb1ELb0ELb0ELb0EEENS1_21CollectiveEpilogueFwdINS6_IJSA_SB_SA_EEES9_SD_SF_Li384ELb1ELb0ELb0ELb0EEENS1_36VarlenDynamicPersistentTileSchedulerILi192ELi192ELi384ELi32ELb0ELb0ELb1ELb0ELb1ELb1EEEEEEEEEvNT_6ParamsE)
        /*0098*/ 	.word	0x00000004


	//----- nvinfo : EIATTR_FRAME_SIZE
	.align		4
.L_36:
        /*009c*/ 	.byte	0x04, 0x11
        /*009e*/ 	.short	(.L_38 - .L_37)
	.align		4
.L_37:
        /*00a0*/ 	.word	index@(_ZN7cutlass13device_kernelIN5flash11enable_sm90INS1_16FlashAttnFwdSm90INS1_25CollectiveMainloopFwdSm90ILi2EN4cute5tupleIJNS5_1CILi1EEES8_S8_EEENS6_IJNS7_ILi192EEESA_NS7_ILi64EEEEEELi64ENS_6half_tEfNS_4arch4Sm90ELb0ELb0ELb1ELb1ELb0ELb1ELb0ELb0ELb1ELb0ELb0ELb0EEENS1_21CollectiveEpilogueFwdINS6_IJSA_SB_SA_EEES9_SD_SF_Li384ELb1ELb0ELb0ELb0EEENS1_36VarlenDynamicPersistentTileSchedulerILi192ELi192ELi384ELi32ELb0ELb0ELb1ELb0ELb1ELb1EEEEEEEEEvNT_6ParamsE)
        /*00a4*/ 	.word	0x00000000


	//----- nvinfo : EIATTR_REGCOUNT
	.align		4
.L_38:
        /*00a8*/ 	.byte	0x04, 0x2f
        /*00aa*/ 	.short	(.L_40 - .L_39)
	.align		4
.L_39:
        /*00ac*/ 	.word	index@(_ZN7cutlass13device_kernelIN5flash11enable_sm90INS1_16FlashAttnFwdSm90INS1_25CollectiveMainloopFwdSm90ILi2EN4cute5tupleIJNS5_1CILi1EEES8_S8_EEENS6_IJNS7_ILi192EEESA_NS7_ILi64EEEEEELi64ENS_6half_tEfNS_4arch4Sm90ELb0ELb0ELb1ELb1ELb0ELb0ELb0ELb0ELb1ELb0ELb0ELb0EEENS1_21CollectiveEpilogueFwdINS6_IJSA_SB_SA_EEES9_SD_SF_Li384ELb1ELb0ELb0ELb0EEENS1_36VarlenDynamicPersistentTileSchedulerILi192ELi192ELi384ELi32ELb0ELb0ELb1ELb0ELb1ELb1EEEEEEEEEvNT_6ParamsE)
        /*00b0*/ 	.word	0x00000004


	//----- nvinfo : EIATTR_FRAME_SIZE
	.align		4
.L_40:
        /*00b4*/ 	.byte	0x04, 0x11
        /*00b6*/ 	.short	(.L_42 - .L_41)
	.align		4
.L_41:
        /*00b8*/ 	.word	index@(_ZN7cutlass13device_kernelIN5flash11enable_sm90INS1_16FlashAttnFwdSm90INS1_25CollectiveMainloopFwdSm90ILi2EN4cute5tupleIJNS5_1CILi1EEES8_S8_EEENS6_IJNS7_ILi192EEESA_NS7_ILi64EEEEEELi64ENS_6half_tEfNS_4arch4Sm90ELb0ELb0ELb1ELb1ELb0ELb0ELb0ELb0ELb1ELb0ELb0ELb0EEENS1_21CollectiveEpilogueFwdINS6_IJSA_SB_SA_EEES9_SD_SF_Li384ELb1ELb0ELb0ELb0EEENS1_36VarlenDynamicPersistentTileSchedulerILi192ELi192ELi384ELi32ELb0ELb0ELb1ELb0ELb1ELb1EEEEEEEEEvNT_6ParamsE)
        /*00bc*/ 	.word	0x00000000


	//----- nvinfo : EIATTR_REGCOUNT
	.align		4
.L_42:
        /*00c0*/ 	.byte	0x04, 0x2f
        /*00c2*/ 	.short	(.L_44 - .L_43)
	.align		4
.L_43:
        /*00c4*/ 	.word	index@(_ZN7cutlass13device_kernelIN5flash11enable_sm90INS1_16FlashAttnFwdSm90INS1_25CollectiveMainloopFwdSm90ILi2EN4cute5tupleIJNS5_1CILi1EEES8_S8_EEENS6_IJNS7_ILi192EEESA_NS7_ILi64EEEEEELi64ENS_6half_tEfNS_4arch4Sm90ELb0ELb0ELb1ELb0ELb0ELb0ELb0ELb0ELb1ELb0ELb0ELb0EEENS1_21CollectiveEpilogueFwdINS6_IJSA_SB_SA_EEES9_SD_SF_Li384ELb0ELb0ELb0ELb0EEENS1_29StaticPersistentTileSchedulerILb0EEEEEEEEEvNT_6ParamsE)
        /*00c8*/ 	.word	0x00000004


	//----- nvinfo : EIATTR_FRAME_SIZE
	.align		4
.L_44:
        /*00cc*/ 	.byte	0x04, 0x11
        /*00ce*/ 	.short	(.L_46 - .L_45)
	.align		4
.L_45:
        /*00d0*/ 	.word	index@(_ZN7cutlass13device_kernelIN5flash11enable_sm90INS1_16FlashAttnFwdSm90INS1_25CollectiveMainloopFwdSm90ILi2EN4cute5tupleIJNS5_1CILi1EEES8_S8_EEENS6_IJNS7_ILi192EEESA_NS7_ILi64EEEEEELi64ENS_6half_tEfNS_4arch4Sm90ELb0ELb0ELb1ELb0ELb0ELb0ELb0ELb0ELb1ELb0ELb0ELb0EEENS1_21CollectiveEpilogueFwdINS6_IJSA_SB_SA_EEES9_SD_SF_Li384ELb0ELb0ELb0ELb0EEENS1_29StaticPersistentTileSchedulerILb0EEEEEEEEEvNT_6ParamsE)
        /*00d4*/ 	.word	0x00000000


	//----- nvinfo : EIATTR_MIN_STACK_SIZE
	.align		4
.L_46:
        /*00d8*/ 	.byte	0x04, 0x12
        /*00da*/ 	.short	(.L_48 - .L_47)
	.align		4
.L_47:
        /*00dc*/ 	.word	index@(_ZN7cutlass13device_kernelIN5flash11enable_sm90INS1_16FlashAttnFwdSm90INS1_25CollectiveMainloopFwdSm90ILi2EN4cute5tupleIJNS5_1CILi1EEES8_S8_EEENS6_IJNS7_ILi192EEESA_NS7_ILi64EEEEEELi64ENS_6half_tEfNS_4arch4Sm90ELb0ELb0ELb1ELb0ELb0ELb0ELb0ELb0ELb1ELb0ELb0ELb0EEENS1_21CollectiveEpilogueFwdINS6_IJSA_SB_SA_EEES9_SD_SF_Li384ELb0ELb0ELb0ELb0EEENS1_29StaticPersistentTileSchedulerILb0EEEEEEEEEvNT_6ParamsE)
        /*00e0*/ 	.word	0x00000000


	//----- nvinfo : EIATTR_MIN_STACK_SIZE
	.align		4
.L_48:
        /*00e4*/ 	.byte	0x04, 0x12
        /*00e6*/ 	.short	(.L_50 - .L_49)
	.align		4
.L_49:
        /*00e8*/ 	.word	index@(_ZN7cutlass13device_kernelIN5flash11enable_sm90INS1_16FlashAttnFwdSm90INS1_25CollectiveMainloopFwdSm90ILi2EN4cute5tupleIJNS5_1CILi1EEES8_S8_EEENS6_IJNS7_ILi192EEESA_NS7_ILi64EEEEEELi64ENS_6half_tEfNS_4arch4Sm90ELb0ELb0ELb1ELb1ELb0ELb0ELb0ELb0ELb1ELb0ELb0ELb0EEENS1_21CollectiveEpilogueFwdINS6_IJSA_SB_SA_EEES9_SD_SF_Li384ELb1ELb0ELb0ELb0EEENS1_36VarlenDynamicPersistentTileSchedulerILi192ELi192ELi384ELi32ELb0ELb0ELb1ELb0ELb1ELb1EEEEEEEEEvNT_6ParamsE)
        /*00ec*/ 	.word	0x00000000


	//----- nvinfo : EIATTR_MIN_STACK_SIZE
	.align		4
.L_50:
        /*00f0*/ 	.byte	0x04, 0x12
        /*00f2*/ 	.short	(.L_52 - .L_51)
	.align		4
.L_51:
        /*00f4*/ 	.word	index@(_ZN7cutlass13device_kernelIN5flash11enable_sm90INS1_16FlashAttnFwdSm90INS1_25CollectiveMainloopFwdSm90ILi2EN4cute5tupleIJNS5_1CILi1EEES8_S8_EEENS6_IJNS7_ILi192EEESA_NS7_ILi64EEEEEELi64ENS_6half_tEfNS_4arch4Sm90ELb0ELb0ELb1ELb1ELb0ELb1ELb0ELb0ELb1ELb0ELb0ELb0EEENS1_21CollectiveEpilogueFwdINS6_IJSA_SB_SA_EEES9_SD_SF_Li384ELb1ELb0ELb0ELb0EEENS1_36VarlenDynamicPersistentTileSchedulerILi192ELi192ELi384ELi32ELb0ELb0ELb1ELb0ELb1ELb1EEEEEEEEEvNT_6ParamsE)
        /*00f8*/ 	.word	0x00000000


	//----- nvinfo : EIATTR_MIN_STACK_SIZE
	.align		4
.L_52:
        /*00fc*/ 	.byte	0x04, 0x12
        /*00fe*/ 	.short	(.L_54 - .L_53)
	.align		4
.L_53:
        /*0100*/ 	.word	index@(_ZN7cutlass13device_kernelIN5flash11enable_sm90INS1_16FlashAttnFwdSm90INS1_25CollectiveMainloopFwdSm90ILi2EN4cute5tupleIJNS5_1CILi1EEES8_S8_EEENS6_IJNS7_ILi192EEENS7_ILi128EEENS7_ILi64EEEEEELi64ENS_6half_tEfNS_4arch4Sm90ELb0ELb1ELb1ELb0ELb0ELb0ELb0ELb1ELb1ELb0ELb0ELb0EEENS1_21CollectiveEpilogueFwdINS6_IJSA_SC_SB_EEES9_SE_SG_Li384ELb0ELb0ELb0ELb0EEENS1_30DynamicPersistentTileSchedulerILi384ELi32ELb0ELb0ELb1EEEEEEEEEvNT_6ParamsE)
        /*0104*/ 	.word	0x00000000


	//----- nvinfo : EIATTR_MIN_STACK_SIZE
	.align		4
.L_54:
        /*0108*/ 	.byte	0x04, 0x12
        /*010a*/ 	.short	(.L_56 - .L_55)
	.align		4
.L_55:
        /*010c*/ 	.word	index@(_ZN7cutlass13device_kernelIN5flash11enable_sm90INS1_16FlashAttnFwdSm90INS1_25CollectiveMainloopFwdSm90ILi2EN4cute5tupleIJNS5_1CILi1EEES8_S8_EEENS6_IJNS7_ILi192EEENS7_ILi128EEENS7_ILi64EEEEEELi64ENS_6half_tEfNS_4arch4Sm90ELb0ELb1ELb1ELb1ELb0ELb0ELb0ELb1ELb1ELb0ELb0ELb0EEENS1_21CollectiveEpilogueFwdINS6_IJSA_SC_SB_EEES9_SE_SG_Li384ELb1ELb0ELb0ELb0EEENS1_36VarlenDynamicPersistentTileSchedulerILi192ELi128ELi384ELi32ELb0ELb0ELb1ELb1ELb0ELb1EEEEEEEEEvNT_6ParamsE)
        /*0110*/ 	.word	0x00000000


	//----- nvinfo : EIATTR_MIN_STACK_SIZE
	.align		4
.L_56:
        /*0114*/ 	.byte	0x04, 0x12
        /*0116*/ 	.short	(.L_58 - .L_57)
	.align		4
.L_57:
        /*0118*/ 	.word	index@(_ZN7cutlass13device_kernelIN5flash11enable_sm90INS1_16FlashAttnFwdSm90INS1_25CollectiveMainloopFwdSm90ILi2EN4cute5tupleIJNS5_1CILi1EEES8_S8_EEENS6_IJNS7_ILi192EEENS7_ILi128EEENS7_ILi64EEEEEELi64ENS_6half_tEfNS_4arch4Sm90ELb0ELb1ELb1ELb1ELb0ELb1ELb0ELb1ELb1ELb0ELb0ELb0EEENS1_21CollectiveEpilogueFwdINS6_IJSA_SC_SB_EEES9_SE_SG_Li384ELb1ELb0ELb0ELb0EEENS1_36VarlenDynamicPersistentTileSchedulerILi192ELi128ELi384ELi32ELb0ELb0ELb1ELb1ELb0ELb1EEEEEEEEEvNT_6ParamsE)
        /*011c*/ 	.word	0x00000000


	//----- nvinfo : EIATTR_MIN_STACK_SIZE
	.align		4
.L_58:
        /*0120*/ 	.byte	0x04, 0x12
        /*0122*/ 	.short	(.L_60 - .L_59)
	.align		4
.L_59:
        /*0124*/ 	.word	index@(_ZN7cutlass13device_kernelIN5flash11enable_sm90INS1_16FlashAttnFwdSm90INS1_25CollectiveMainloopFwdSm90ILi2EN4cute5tupleIJNS5_1CILi1EEES8_S8_EEENS6_IJNS7_ILi192EEENS7_ILi128EEENS7_ILi64EEEEEELi64ENS_6half_tEfNS_4arch4Sm90ELb1ELb0ELb1ELb0ELb0ELb0ELb0ELb1ELb1ELb0ELb0ELb0EEENS1_21CollectiveEpilogueFwdINS6_IJSA_SC_SB_EEES9_SE_SG_Li384ELb0ELb0ELb0ELb0EEENS1_30DynamicPersistentTileSchedulerILi384ELi32ELb0ELb0ELb1EEEEEEEEEvNT_6ParamsE)
        /*0128*/ 	.word	0x00000000


	//----- nvinfo : EIATTR_MIN_STACK_SIZE
	.align		4
.L_60:
        /*012c*/ 	.byte	0x04, 0x12
        /*012e*/ 	.short	(.L_62 - .L_61)
	.align		4
.L_61:
        /*0130*/ 	.word	index@(_ZN7cutlass13device_kernelIN5flash11enable_sm90INS1_16FlashAttnFwdSm90INS1_25CollectiveMainloopFwdSm90ILi2EN4cute5tupleIJNS5_1CILi1EEES8_S8_EEENS6_IJNS7_ILi192EEENS7_ILi128EEENS7_ILi64EEEEEELi64ENS_6half_tEfNS_4arch4Sm90ELb1ELb0ELb1ELb1ELb0ELb0ELb0ELb1ELb1ELb0ELb0ELb0EEENS1_21CollectiveEpilogueFwdINS6_IJSA_SC_SB_EEES9_SE_SG_Li384ELb1ELb0ELb0ELb0EEENS1_36VarlenDynamicPersistentTileSchedulerILi192ELi128ELi384ELi32ELb0ELb0ELb1ELb1ELb1ELb1EEEEEEEEEvNT_6ParamsE)
        /*0134*/ 	.word	0x00000000


	//----- nvinfo : EIATTR_MIN_STACK_SIZE
	.align		4
.L_62:
        /*0138*/ 	.byte	0x04, 0x12
        /*013a*/ 	.short	(.L_64 - .L_63)
	.align		4
.L_63:
        /*013c*/ 	.word	index@(_ZN7cutlass13device_kernelIN5flash11enable_sm90INS1_16FlashAttnFwdSm90INS1_25CollectiveMainloopFwdSm90ILi2EN4cute5tupleIJNS5_1CILi1EEES8_S8_EEENS6_IJNS7_ILi192EEENS7_ILi128EEENS7_ILi64EEEEEELi64ENS_6half_tEfNS_4arch4Sm90ELb1ELb0ELb1ELb1ELb0ELb1ELb0ELb1ELb1ELb0ELb0ELb0EEENS1_21CollectiveEpilogueFwdINS6_IJSA_SC_SB_EEES9_SE_SG_Li384ELb1ELb0ELb0ELb0EEENS1_36VarlenDynamicPersistentTileSchedulerILi192ELi128ELi384ELi32ELb0ELb0ELb1ELb1ELb1ELb1EEEEEEEEEvNT_6ParamsE)
        /*0140*/ 	.word	0x00000000
.L_64:


//--------------------- .nv.compat                --------------------------
	.section	.nv.compat,"",@"SHT_CUDA_COMPAT_INFO"
	.align	4
        /*0000*/ 	.byte	0x02, 0x09, 0x01, 0x00, 0x02, 0x02, 0x01, 0x00, 0x02, 0x05, 0x05, 0x00, 0x03, 0x07, 0x01, 0x01
        /*0010*/ 	.byte	0x02, 0x03, 0x00, 0x00, 0x02, 0x06, 0x01, 0x00, 0x04, 0x0b, 0x08, 0x00, 0x00, 0x00, 0x00, 0x00
        /*0020*/ 	.byte	0x00, 0x00, 0x00, 0x00


//--------------------- .nv.info._ZN7cutlass13device_kernelIN5flash11enable_sm90INS1_16FlashAttnFwdSm90INS1_25CollectiveMainloopFwdSm90ILi2EN4cute5tupleIJNS5_1CILi1EEES8_S8_EEENS6_IJNS7_ILi192EEESA_NS7_ILi64EEEEEELi64ENS_6half_tEfNS_4arch4Sm90ELb0ELb0ELb1ELb0ELb0ELb0ELb0ELb0ELb1ELb0ELb0ELb0EEENS1_21CollectiveEpilogueFwdINS6_IJSA_SB_SA_EEES9_SD_SF_Li384ELb0ELb0ELb0ELb0EEENS1_29StaticPersistentTileSchedulerILb0EEEEEEEEEvNT_6ParamsE --------------------------
	.section	.nv.info._ZN7cutlass13device_kernelIN5flash11enable_sm90INS1_16FlashAttnFwdSm90INS1_25CollectiveMainloopFwdSm90ILi2EN4cute5tupleIJNS5_1CILi1EEES8_S8_EEENS6_IJNS7_ILi192EEESA_NS7_ILi64EEEEEELi64ENS_6half_tEfNS_4arch4Sm90ELb0ELb0ELb1ELb0ELb0ELb0ELb0ELb0ELb1ELb0ELb0ELb0EEENS1_21CollectiveEpilogueFwdINS6_IJSA_SB_SA_EEES9_SD_SF_Li384ELb0ELb0ELb0ELb0EEENS1_29StaticPersistentTileSchedulerILb0EEEEEEEEEvNT_6ParamsE,"",@"SHT_CUDA_INFO"
	.sectionflags	@""
	.align	4


	//----- nvinfo : EIATTR_CUDA_API_VERSION
	.align		4
        /*0000*/ 	.byte	0x04, 0x37
        /*0002*/ 	.short	(.L_66 - .L_65)
.L_65:
        /*0004*/ 	.word	0x00000082


	//----- nvinfo : EIATTR_KPARAM_INFO
	.align		4
.L_66:
        /*0008*/ 	.byte	0x04, 0x17
        /*000a*/ 	.short	(.L_68 - .L_67)
.L_67:
        /*000c*/ 	.word	0x00000000
        /*0010*/ 	.short	0x0000
        /*0012*/ 	.short	0x0000
        /*0014*/ 	.byte	0x00, 0xf0, 0x01, 0x2e


	//----- nvinfo : EIATTR_SPARSE_MMA_MASK
	.align		4
.L_68:
        /*0018*/ 	.byte	0x03, 0x50
        /*001a*/ 	.short	0x0000


	//----- nvinfo : EIATTR_MAXREG_COUNT
	.align		4
        /*001c*/ 	.byte	0x03, 0x1b
        /*001e*/ 	.short	0x0080


	//----- nvinfo : EIATTR_MERCURY_ISA_VERSION
	.align		4
        /*0020*/ 	.byte	0x03, 0x5f
        /*0022*/ 	.short	0x0101


	//----- nvinfo : EIATTR_VRC_CTA_INIT_COUNT
	.align		4
        /*0024*/ 	.byte	0x02, 0x4a
	.zero		1
	.zero		1


	//----- nvinfo : EIATTR_EXIT_INSTR_OFFSETS
	.align		4
        /*0028*/ 	.byte	0x04, 0x1c
        /*002a*/ 	.short	(.L_70 - .L_69)


	//   ....[0]....
.L_69:
        /*002c*/ 	.word	0x00000010


	//----- nvinfo : EIATTR_MAX_THREADS
	.align		4
.L_70:
        /*0030*/ 	.byte	0x04, 0x05
        /*0032*/ 	.short	(.L_72 - .L_71)
.L_71:
        /*0034*/ 	.word	0x00000200
        /*0038*/ 	.word	0x00000001
        /*003c*/ 	.word	0x00000001


	//----- nvinfo : EIATTR_CBANK_PARAM_SIZE
	.align		4
.L_72:
        /*0040*/ 	.byte	0x03, 0x19
        /*0042*/ 	.short	0x0b80


	//----- nvinfo : EIATTR_PARAM_CBANK
	.align		4
        /*0044*/ 	.byte	0x04, 0x0a
        /*0046*/ 	.short	(.L_74 - .L_73)
	.align		4
.L_73:
        /*0048*/ 	.word	index@(.nv.constant0._ZN7cutlass13device_kernelIN5flash11enable_sm90INS1_16FlashAttnFwdSm90INS1_25CollectiveMainloopFwdSm90ILi2EN4cute5tupleIJNS5_1CILi1EEES8_S8_EEENS6_IJNS7_ILi192EEESA_NS7_ILi64EEEEEELi64ENS_6half_tEfNS_4arch4Sm90ELb0ELb0ELb1ELb0ELb0ELb0ELb0ELb0ELb1ELb0ELb0ELb0EEENS1_21CollectiveEpilogueFwdINS6_IJSA_SB_SA_EEES9_SD_SF_Li384ELb0ELb0ELb0ELb0EEENS1_29StaticPersistentTileSchedulerILb0EEEEEEEEEvNT_6ParamsE)
        /*004c*/ 	.short	0x0380
        /*004e*/ 	.short	0x0b80


	//----- nvinfo : EIATTR_SW_WAR
	.align		4
.L_74:
        /*0050*/ 	.byte	0x04, 0x36
        /*0052*/ 	.short	(.L_76 - .L_75)
.L_75:
        /*0054*/ 	.word	0x00000008
.L_76:


//--------------------- .nv.info._ZN7cutlass13device_kernelIN5flash11enable_sm90INS1_16FlashAttnFwdSm90INS1_25CollectiveMainloopFwdSm90ILi2EN4cute5tupleIJNS5_1CILi1EEES8_S8_EEENS6_IJNS7_ILi192EEESA_NS7_ILi64EEEEEELi64ENS_6half_tEfNS_4arch4Sm90ELb0ELb0ELb1ELb1ELb0ELb0ELb0ELb0ELb1ELb0ELb0ELb0EEENS1_21CollectiveEpilogueFwdINS6_IJSA_SB_SA_EEES9_SD_SF_Li384ELb1ELb0ELb0ELb0EEENS1_36VarlenDynamicPersistentTileSchedulerILi192ELi192ELi384ELi32ELb0ELb0ELb1ELb0ELb1ELb1EEEEEEEEEvNT_6ParamsE --------------------------
	.section	.nv.info._ZN7cutlass13device_kernelIN5flash11enable_sm90INS1_16FlashAttnFwdSm90INS1_25CollectiveMainloopFwdSm90ILi2EN4cute5tupleIJNS5_1CILi1EEES8_S8_EEENS6_IJNS7_ILi192EEESA_NS7_ILi64EEEEEELi64ENS_6half_tEfNS_4arch4Sm90ELb0ELb0ELb1ELb1ELb0ELb0ELb0ELb0ELb1ELb0ELb0ELb0EEENS1_21CollectiveEpilogueFwdINS6_IJSA_SB_SA_EEES9_SD_SF_Li384ELb1ELb0ELb0ELb0EEENS1_36VarlenDynamicPersistentTileSchedulerILi192ELi192ELi384ELi32ELb0ELb0ELb1ELb0ELb1ELb1EEEEEEEEEvNT_6ParamsE,"",@"SHT_CUDA_INFO"
	.sectionflags	@""
	.align	4


	//----- nvinfo : EIATTR_CUDA_API_VERSION
	.align		4
        /*0000*/ 	.byte	0x04, 0x37
        /*0002*/ 	.short	(.L_78 - .L_77)
.L_77:
        /*0004*/ 	.word	0x00000082


	//----- nvinfo : EIATTR_KPARAM_INFO
	.align		4
.L_78:
        /*0008*/ 	.byte	0x04, 0x17
        /*000a*/ 	.short	(.L_80 - .L_79)
.L_79:
        /*000c*/ 	.word	0x00000000
        /*0010*/ 	.short	0x0000
        /*0012*/ 	.short	0x0000
        /*0014*/ 	.byte	0x00, 0xf0, 0x01, 0x28


	//----- nvinfo : EIATTR_SPARSE_MMA_MASK
	.align		4
.L_80:
        /*0018*/ 	.byte	0x03, 0x50
        /*001a*/ 	.short	0x0000


	//----- nvinfo : EIATTR_MAXREG_COUNT
	.align		4
        /*001c*/ 	.byte	0x03, 0x1b
        /*001e*/ 	.short	0x0080


	//----- nvinfo : EIATTR_MERCURY_ISA_VERSION
	.align		4
        /*0020*/ 	.byte	0x03, 0x5f
        /*0022*/ 	.short	0x0101


	//----- nvinfo : EIATTR_VRC_CTA_INIT_COUNT
	.align		4
        /*0024*/ 	.byte	0x02, 0x4a
	.zero		1
	.zero		1


	//----- nvinfo : EIATTR_EXIT_INSTR_OFFSETS
	.align		4
        /*0028*/ 	.byte	0x04, 0x1c
        /*002a*/ 	.short	(.L_82 - .L_81)


	//   ....[0]....
.L_81:
        /*002c*/ 	.word	0x00000010


	//----- nvinfo : EIATTR_MAX_THREADS
	.align		4
.L_82:
        /*0030*/ 	.byte	0x04, 0x05
        /*0032*/ 	.short	(.L_84 - .L_83)
.L_83:
        /*0034*/ 	.word	0x00000200
        /*0038*/ 	.word	0x00000001
        /*003c*/ 	.word	0x00000001


	//----- nvinfo : EIATTR_CBANK_PARAM_SIZE
	.align		4
.L_84:
        /*0040*/ 	.byte	0x03, 0x19
        /*0042*/ 	.short	0x0a00


	//----- nvinfo : EIATTR_PARAM_CBANK
	.align		4
        /*0044*/ 	.byte	0x04, 0x0a
        /*0046*/ 	.short	(.L_86 - .L_85)
	.align		4
.L_85:
        /*0048*/ 	.word	index@(.nv.constant0._ZN7cutlass13device_kernelIN5flash11enable_sm90INS1_16FlashAttnFwdSm90INS1_25CollectiveMainloopFwdSm90ILi2EN4cute5tupleIJNS5_1CILi1EEES8_S8_EEENS6_IJNS7_ILi192EEESA_NS7_ILi64EEEEEELi64ENS_6half_tEfNS_4arch4Sm90ELb0ELb0ELb1ELb1ELb0ELb0ELb0ELb0ELb1ELb0ELb0ELb0EEENS1_21CollectiveEpilogueFwdINS6_IJSA_SB_SA_EEES9_SD_SF_Li384ELb1ELb0ELb0ELb0EEENS1_36VarlenDynamicPersistentTileSchedulerILi192ELi192ELi384ELi32ELb0ELb0ELb1ELb0ELb1ELb1EEEEEEEEEvNT_6ParamsE)
        /*004c*/ 	.short	0x0380
        /*004e*/ 	.short	0x0a00


	//----- nvinfo : EIATTR_SW_WAR
	.align		4
.L_86:
        /*0050*/ 	.byte	0x04, 0x36
        /*0052*/ 	.short	(.L_88 - .L_87)
.L_87:
        /*0054*/ 	.word	0x00000008
.L_88:


//--------------------- .nv.info._ZN7cutlass13device_kernelIN5flash11enable_sm90INS1_16FlashAttnFwdSm90INS1_25CollectiveMainloopFwdSm90ILi2EN4cute5tupleIJNS5_1CILi1EEES8_S8_EEENS6_IJNS7_ILi192EEESA_NS7_ILi64EEEEEELi64ENS_6half_tEfNS_4arch4Sm90ELb0ELb0ELb1ELb1ELb0ELb1ELb0ELb0ELb1ELb0ELb0ELb0EEENS1_21CollectiveEpilogueFwdINS6_IJSA_SB_SA_EEES9_SD_SF_Li384ELb1ELb0ELb0ELb0EEENS1_36VarlenDynamicPersistentTileSchedulerILi192ELi192ELi384ELi32ELb0ELb0ELb1ELb0ELb1ELb1EEEEEEEEEvNT_6ParamsE --------------------------
	.section	.nv.info._ZN7cutlass13device_kernelIN5flash11enable_sm90INS1_16FlashAttnFwdSm90INS1_25CollectiveMainloopFwdSm90ILi2EN4cute5tupleIJNS5_1CILi1EEES8_S8_EEENS6_IJNS7_ILi192EEESA_NS7_ILi64EEEEEELi64ENS_6half_tEfNS_4arch4Sm90ELb0ELb0ELb1ELb1ELb0ELb1ELb0ELb0ELb1ELb0ELb0ELb0EEENS1_21CollectiveEpilogueFwdINS6_IJSA_SB_SA_EEES9_SD_SF_Li384ELb1ELb0ELb0ELb0EEENS1_36VarlenDynamicPersistentTileSchedulerILi192ELi192ELi384ELi32ELb0ELb0ELb1ELb0ELb1ELb1EEEEEEEEEvNT_6ParamsE,"",@"SHT_CUDA_INFO"
	.sectionflags	@""
	.align	4


	//----- nvinfo : EIATTR_CUDA_API_VERSION
	.align		4
        /*0000*/ 	.byte	0x04, 0x37
        /*0002*/ 	.short	(.L_90 - .L_89)
.L_89:
        /*0004*/ 	.word	0x00000082


	//----- nvinfo : EIATTR_KPARAM_INFO
	.align		4
.L_90:
        /*0008*/ 	.byte	0x04, 0x17
        /*000a*/ 	.short	(.L_92 - .L_91)
.L_91:
        /*000c*/ 	.word	0x00000000
        /*0010*/ 	.short	0x0000
        /*0012*/ 	.short	0x0000
        /*0014*/ 	.byte	0x00, 0xf0, 0x01, 0x28


	//----- nvinfo : EIATTR_SPARSE_MMA_MASK
	.align		4
.L_92:
        /*0018*/ 	.byte	0x03, 0x50
        /*001a*/ 	.short	0x0000


	//----- nvinfo : EIATTR_MAXREG_COUNT
	.align		4
        /*001c*/ 	.byte	0x03, 0x1b
        /*001e*/ 	.short	0x0080


	//----- nvinfo : EIATTR_MERCURY_ISA_VERSION
	.align		4
        /*0020*/ 	.byte	0x03, 0x5f
        /*0022*/ 	.short	0x0101


	//----- nvinfo : EIATTR_VRC_CTA_INIT_COUNT
	.align		4
        /*0024*/ 	.byte	0x02, 0x4a
	.zero		1
	.zero		1


	//----- nvinfo : EIATTR_EXIT_INSTR_OFFSETS
	.align		4
        /*0028*/ 	.byte	0x04, 0x1c
        /*002a*/ 	.short	(.L_94 - .L_93)


	//   ....[0]....
.L_93:
        /*002c*/ 	.word	0x00000010


	//----- nvinfo : EIATTR_MAX_THREADS
	.align		4
.L_94:
        /*0030*/ 	.byte	0x04, 0x05
        /*0032*/ 	.short	(.L_96 - .L_95)
.L_95:
        /*0034*/ 	.word	0x00000200
        /*0038*/ 	.word	0x00000001
        /*003c*/ 	.word	0x00000001


	//----- nvinfo : EIATTR_CBANK_PARAM_SIZE
	.align		4
.L_96:
        /*0040*/ 	.byte	0x03, 0x19
        /*0042*/ 	.short	0x0a00


	//----- nvinfo : EIATTR_PARAM_CBANK
	.align		4
        /*0044*/ 	.byte	0x04, 0x0a
        /*0046*/ 	.short	(.L_98 - .L_97)
	.align		4
.L_97:
        /*0048*/ 	.word	index@(.nv.constant0._ZN7cutlass13device_kernelIN5flash11enable_sm90INS1_16FlashAttnFwdSm90INS1_25CollectiveMainloopFwdSm90ILi2EN4cute5tupleIJNS5_1CILi1EEES8_S8_EEENS6_IJNS7_ILi192EEESA_NS7_ILi64EEEEEELi64ENS_6half_tEfNS_4arch4Sm90ELb0ELb0ELb1ELb1ELb0ELb1ELb0ELb0ELb1ELb0ELb0ELb0EEENS1_21CollectiveEpilogueFwdINS6_IJSA_SB_SA_EEES9_SD_SF_Li384ELb1ELb0ELb0ELb0EEENS1_36VarlenDynamicPersistentTileSchedulerILi192ELi192ELi384ELi32ELb0ELb0ELb1ELb0ELb1ELb1EEEEEEEEEvNT_6ParamsE)
        /*004c*/ 	.short	0x0380
        /*004e*/ 	.short	0x0a00


	//----- nvinfo : EIATTR_SW_WAR
	.align		4
.L_98:
        /*0050*/ 	.byte	0x04, 0x36
        /*0052*/ 	.short	(.L_100 - .L_99)
.L_99:
        /*0054*/ 	.word	0x00000008
.L_100:


//--------------------- .nv.info._ZN7cutlass13device_kernelIN5flash11enable_sm90INS1_16FlashAttnFwdSm90INS1_25CollectiveMainloopFwdSm90ILi2EN4cute5tupleIJNS5_1CILi1EEES8_S8_EEENS6_IJNS7_ILi192EEENS7_ILi128EEENS7_ILi64EEEEEELi64ENS_6half_tEfNS_4arch4Sm90ELb0ELb1ELb1ELb0ELb0ELb0ELb0ELb1ELb1ELb0ELb0ELb0EEENS1_21CollectiveEpilogueFwdINS6_IJSA_SC_SB_EEES9_SE_SG_Li384ELb0ELb0ELb0ELb0EEENS1_30DynamicPersistentTileSchedulerILi384ELi32ELb0ELb0ELb1EEEEEEEEEvNT_6ParamsE --------------------------
	.section	.nv.info._ZN7cutlass13device_kernelIN5flash11enable_sm90INS1_16FlashAttnFwdSm90INS1_25CollectiveMainloopFwdSm90ILi2EN4cute5tupleIJNS5_1CILi1EEES8_S8_EEENS6_IJNS7_ILi192EEENS7_ILi128EEENS7_ILi64EEEEEELi64ENS_6half_tEfNS_4arch4Sm90ELb0ELb1ELb1ELb0ELb0ELb0ELb0ELb1ELb1ELb0ELb0ELb0EEENS1_21CollectiveEpilogueFwdINS6_IJSA_SC_SB_EEES9_SE_SG_Li384ELb0ELb0ELb0ELb0EEENS1_30DynamicPersistentTileSchedulerILi384ELi32ELb0ELb0ELb1EEEEEEEEEvNT_6ParamsE,"",@"SHT_CUDA_INFO"
	.sectionflags	@""
	.align	4


	//----- nvinfo : EIATTR_CUDA_API_VERSION
	.align		4
        /*0000*/ 	.byte	0x04, 0x37
        /*0002*/ 	.short	(.L_102 - .L_101)
.L_101:
        /*0004*/ 	.word	0x00000082


	//----- nvinfo : EIATTR_KPARAM_INFO
	.align		4
.L_102:
        /*0008*/ 	.byte	0x04, 0x17
        /*000a*/ 	.short	(.L_104 - .L_103)
.L_103:
        /*000c*/ 	.word	0x00000000
        /*0010*/ 	.short	0x0000
        /*0012*/ 	.short	0x0000
        /*0014*/ 	.byte	0x00, 0xf0, 0x01, 0x2e


	//----- nvinfo : EIATTR_SPARSE_MMA_MASK
	.align		4
.L_104:
        /*0018*/ 	.byte	0x03, 0x50
        /*001a*/ 	.short	0x0000


	//----- nvinfo : EIATTR_MAXREG_COUNT
	.align		4
        /*001c*/ 	.byte	0x03, 0x1b
        /*001e*/ 	.short	0x0080


	//----- nvinfo : EIATTR_MERCURY_ISA_VERSION
	.align		4
        /*0020*/ 	.byte	0x03, 0x5f
        /*0022*/ 	.short	0x0101


	//----- nvinfo : EIATTR_VRC_CTA_INIT_COUNT
	.align		4
        /*0024*/ 	.byte	0x02, 0x4a
	.zero		1
	.zero		1


	//----- nvinfo : EIATTR_EXIT_INSTR_OFFSETS
	.align		4
        /*0028*/ 	.byte	0x04, 0x1c
        /*002a*/ 	.short	(.L_106 - .L_105)


	//   ....[0]....
.L_105:
        /*002c*/ 	.word	0x00000010


	//----- nvinfo : EIATTR_MAX_THREADS
	.align		4
.L_106:
        /*0030*/ 	.byte	0x04, 0x05
        /*0032*/ 	.short	(.L_108 - .L_107)
.L_107:
        /*0034*/ 	.word	0x00000200
        /*0038*/ 	.word	0x00000001
        /*003c*/ 	.word	0x00000001


	//----- nvinfo : EIATTR_CBANK_PARAM_SIZE
	.align		4
.L_108:
        /*0040*/ 	.byte	0x03, 0x19
        /*0042*/ 	.short	0x0b80


	//----- nvinfo : EIATTR_PARAM_CBANK
	.align		4
        /*0044*/ 	.byte	0x04, 0x0a
        /*0046*/ 	.short	(.L_110 - .L_109)
	.align		4
.L_109:
        /*0048*/ 	.word	index@(.nv.constant0._ZN7cutlass13device_kernelIN5flash11enable_sm90INS1_16FlashAttnFwdSm90INS1_25CollectiveMainloopFwdSm90ILi2EN4cute5tupleIJNS5_1CILi1EEES8_S8_EEENS6_IJNS7_ILi192EEENS7_ILi128EEENS7_ILi64EEEEEELi64ENS_6half_tEfNS_4arch4Sm90ELb0ELb1ELb1ELb0ELb0ELb0ELb0ELb1ELb1ELb0ELb0ELb0EEENS1_21CollectiveEpilogueFwdINS6_IJSA_SC_SB_EEES9_SE_SG_Li384ELb0ELb0ELb0ELb0EEENS1_30DynamicPersistentTileSchedulerILi384ELi32ELb0ELb0ELb1EEEEEEEEEvNT_6ParamsE)
        /*004c*/ 	.short	0x0380
        /*004e*/ 	.short	0x0b80


	//----- nvinfo : EIATTR_SW_WAR
	.align		4
.L_110:
        /*0050*/ 	.byte	0x04, 0x36
        /*0052*/ 	.short	(.L_112 - .L_111)
.L_111:
        /*0054*/ 	.word	0x00000008
.L_112:


//--------------------- .nv.info._ZN7cutlass13device_kernelIN5flash11enable_sm90INS1_16FlashAttnFwdSm90INS1_25CollectiveMainloopFwdSm90ILi2EN4cute5tupleIJNS5_1CILi1EEES8_S8_EEENS6_IJNS7_ILi192EEENS7_ILi128EEENS7_ILi64EEEEEELi64ENS_6half_tEfNS_4arch4Sm90ELb0ELb1ELb1ELb1ELb0ELb0ELb0ELb1ELb1ELb0ELb0ELb0EEENS1_21CollectiveEpilogueFwdINS6_IJSA_SC_SB_EEES9_SE_SG_Li384ELb1ELb0ELb0ELb0EEENS1_36VarlenDynamicPersistentTileSchedulerILi192ELi128ELi384ELi32ELb0ELb0ELb1ELb1ELb0ELb1EEEEEEEEEvNT_6ParamsE --------------------------
	.section	.nv.info._ZN7cutlass13device_kernelIN5flash11enable_sm90INS1_16FlashAttnFwdSm90INS1_25CollectiveMainloopFwdSm90ILi2EN4cute5tupleIJNS5_1CILi1EEES8_S8_EEENS6_IJNS7_ILi192EEENS7_ILi128EEENS7_ILi64EEEEEELi64ENS_6half_tEfNS_4arch4Sm90ELb0ELb1ELb1ELb1ELb0ELb0ELb0ELb1ELb1ELb0ELb0ELb0EEENS1_21CollectiveEpilogueFwdINS6_IJSA_SC_SB_EEES9_SE_SG_Li384ELb1ELb0ELb0ELb0EEENS1_36VarlenDynamicPersistentTileSchedulerILi192ELi128ELi384ELi32ELb0ELb0ELb1ELb1ELb0ELb1EEEEEEEEEvNT_6ParamsE,"",@"SHT_CUDA_INFO"
	.sectionflags	@""
	.align	4


	//----- nvinfo : EIATTR_CUDA_API_VERSION
	.align		4
        /*0000*/ 	.byte	0x04, 0x37
        /*0002*/ 	.short	(.L_114 - .L_113)
.L_113:
        /*0004*/ 	.word	0x00000082


	//----- nvinfo : EIATTR_KPARAM_INFO
	.align		4
.L_114:
        /*0008*/ 	.byte	0x04, 0x17
        /*000a*/ 	.short	(.L_116 - .L_115)
.L_115:
        /*000c*/ 	.word	0x00000000
        /*0010*/ 	.short	0x0000
        /*0012*/ 	.short	0x0000
        /*0014*/ 	.byte	0x00, 0xf0, 0x01, 0x28


	//----- nvinfo : EIATTR_SPARSE_MMA_MASK
	.align		4
.L_116:
        /*0018*/ 	.byte	0x03, 0x50
        /*001a*/ 	.short	0x0000


	//----- nvinfo : EIATTR_MAXREG_COUNT
	.align		4
        /*001c*/ 	.byte	0x03, 0x1b
        /*001e*/ 	.short	0x0080


	//----- nvinfo : EIATTR_MERCURY_ISA_VERSION
	.align		4
        /*0020*/ 	.byte	0x03, 0x5f
        /*0022*/ 	.short	0x0101


	//----- nvinfo : EIATTR_VRC_CTA_INIT_COUNT
	.align		4
        /*0024*/ 	.byte	0x02, 0x4a
	.zero		1
	.zero		1


	//----- nvinfo : EIATTR_EXIT_INSTR_OFFSETS
	.align		4
        /*0028*/ 	.byte	0x04, 0x1c
        /*002a*/ 	.short	(.L_118 - .L_117)


	//   ....[0]....
.L_117:
        /*002c*/ 	.word	0x00000010


	//----- nvinfo : EIATTR_MAX_THREADS
	.align		4
.L_118:
        /*0030*/ 	.byte	0x04, 0x05
        /*0032*/ 	.short	(.L_120 - .L_119)
.L_119:
        /*0034*/ 	.word	0x00000200
        /*0038*/ 	.word	0x00000001
        /*003c*/ 	.word	0x00000001


	//----- nvinfo : EIATTR_CBANK_PARAM_SIZE
	.align		4
.L_120:
        /*0040*/ 	.byte	0x03, 0x19
        /*0042*/ 	.short	0x0a00


	//----- nvinfo : EIATTR_PARAM_CBANK
	.align		4
        /*0044*/ 	.byte	0x04, 0x0a
        /*0046*/ 	.short	(.L_122 - .L_121)
	.align		4
.L_121:
        /*0048*/ 	.word	index@(.nv.constant0._ZN7cutlass13device_kernelIN5flash11enable_sm90INS1_16FlashAttnFwdSm90INS1_25CollectiveMainloopFwdSm90ILi2EN4cute5tupleIJNS5_1CILi1EEES8_S8_EEENS6_IJNS7_ILi192EEENS7_ILi128EEENS7_ILi64EEEEEELi64ENS_6half_tEfNS_4arch4Sm90ELb0ELb1ELb1ELb1ELb0ELb0ELb0ELb1ELb1ELb0ELb0ELb0EEENS1_21CollectiveEpilogueFwdINS6_IJSA_SC_SB_EEES9_SE_SG_Li384ELb1ELb0ELb0ELb0EEENS1_36VarlenDynamicPersistentTileSchedulerILi192ELi128ELi384ELi32ELb0ELb0ELb1ELb1ELb0ELb1EEEEEEEEEvNT_6ParamsE)
        /*004c*/ 	.short	0x0380
        /*004e*/ 	.short	0x0a00


	//----- nvinfo : EIATTR_SW_WAR
	.align		4
.L_122:
        /*0050*/ 	.byte	0x04, 0x36
        /*0052*/ 	.short	(.L_124 - .L_123)
.L_123:
        /*0054*/ 	.word	0x00000008
.L_124:


//--------------------- .nv.info._ZN7cutlass13device_kernelIN5flash11enable_sm90INS1_16FlashAttnFwdSm90INS1_25CollectiveMainloopFwdSm90ILi2EN4cute5tupleIJNS5_1CILi1EEES8_S8_EEENS6_IJNS7_ILi192EEENS7_ILi128EEENS7_ILi64EEEEEELi64ENS_6half_tEfNS_4arch4Sm90ELb0ELb1ELb1ELb1ELb0ELb1ELb0ELb1ELb1ELb0ELb0ELb0EEENS1_21CollectiveEpilogueFwdINS6_IJSA_SC_SB_EEES9_SE_SG_Li384ELb1ELb0ELb0ELb0EEENS1_36VarlenDynamicPersistentTileSchedulerILi192ELi128ELi384ELi32ELb0ELb0ELb1ELb1ELb0ELb1EEEEEEEEEvNT_6ParamsE --------------------------
	.section	.nv.info._ZN7cutlass13device_kernelIN5flash11enable_sm90INS1_16FlashAttnFwdSm90INS1_25CollectiveMainloopFwdSm90ILi2EN4cute5tupleIJNS5_1CILi1EEES8_S8_EEENS6_IJNS7_ILi192EEENS7_ILi128EEENS7_ILi64EEEEEELi64ENS_6half_tEfNS_4arch4Sm90ELb0ELb1ELb1ELb1ELb0ELb1ELb0ELb1ELb1ELb0ELb0ELb0EEENS1_21CollectiveEpilogueFwdINS6_IJSA_SC_SB_EEES9_SE_SG_Li384ELb1ELb0ELb0ELb0EEENS1_36VarlenDynamicPersistentTileSchedulerILi192ELi128ELi384ELi32ELb0ELb0ELb1ELb1ELb0ELb1EEEEEEEEEvNT_6ParamsE,"",@"SHT_CUDA_INFO"
	.sectionflags	@""
	.align	4


	//----- nvinfo : EIATTR_CUDA_API_VERSION
	.align		4
        /*0000*/ 	.byte	0x04, 0x37
        /*0002*/ 	.short	(.L_126 - .L_125)
.L_125:
        /*0004*/ 	.word	0x00000082


	//----- nvinfo : EIATTR_KPARAM_INFO
	.align		4
.L_126:
        /*0008*/ 	.byte	0x04, 0x17
        /*000a*/ 	.short	(.L_128 - .L_127)
.L_127:
        /*000c*/ 	.word	0x00000000
        /*0010*/ 	.short	0x0000
        /*0012*/ 	.short	0x0000
        /*0014*/ 	.byte	0x00, 0xf0, 0x01, 0x28


	//----- nvinfo : EIATTR_SPARSE_MMA_MASK
	.align		4
.L_128:
        /*0018*/ 	.byte	0x03, 0x50
        /*001a*/ 	.short	0x0000


	//----- nvinfo : EIATTR_MAXREG_COUNT
	.align		4
        /*001c*/ 	.byte	0x03, 0x1b
        /*001e*/ 	.short	0x0080


	//----- nvinfo : EIATTR_MERCURY_ISA_VERSION
	.align		4
        /*0020*/ 	.byte	0x03, 0x5f
        /*0022*/ 	.short	0x0101


	//----- nvinfo : EIATTR_VRC_CTA_INIT_COUNT
	.align		4
        /*0024*/ 	.byte	0x02, 0x4a
	.zero		1
	.zero		1


	//----- nvinfo : EIATTR_EXIT_INSTR_OFFSETS
	.align		4
        /*0028*/ 	.byte	0x04, 0x1c
        /*002a*/ 	.short	(.L_130 - .L_129)


	//   ....[0]....
.L_129:
        /*002c*/ 	.word	0x00000010


	//----- nvinfo : EIATTR_MAX_THREADS
	.align		4
.L_130:
        /*0030*/ 	.byte	0x04, 0x05
        /*0032*/ 	.short	(.L_132 - .L_131)
.L_131:
        /*0034*/ 	.word	0x00000200
        /*0038*/ 	.word	0x00000001
        /*003c*/ 	.word	0x00000001


	//----- nvinfo : EIATTR_CBANK_PARAM_SIZE
	.align		4
.L_132:
        /*0040*/ 	.byte	0x03, 0x19
        /*0042*/ 	.short	0x0a00


	//----- nvinfo : EIATTR_PARAM_CBANK
	.align		4
        /*0044*/ 	.byte	0x04, 0x0a
        /*0046*/ 	.short	(.L_134 - .L_133)
	.align		4
.L_133:
        /*0048*/ 	.word	index@(.nv.constant0._ZN7cutlass13device_kernelIN5flash11enable_sm90INS1_16FlashAttnFwdSm90INS1_25CollectiveMainloopFwdSm90ILi2EN4cute5tupleIJNS5_1CILi1EEES8_S8_EEENS6_IJNS7_ILi192EEENS7_ILi128EEENS7_ILi64EEEEEELi64ENS_6half_tEfNS_4arch4Sm90ELb0ELb1ELb1ELb1ELb0ELb1ELb0ELb1ELb1ELb0ELb0ELb0EEENS1_21CollectiveEpilogueFwdINS6_IJSA_SC_SB_EEES9_SE_SG_Li384ELb1ELb0ELb0ELb0EEENS1_36VarlenDynamicPersistentTileSchedulerILi192ELi128ELi384ELi32ELb0ELb0ELb1ELb1ELb0ELb1EEEEEEEEEvNT_6ParamsE)
        /*004c*/ 	.short	0x0380
        /*004e*/ 	.short	0x0a00


	//----- nvinfo : EIATTR_SW_WAR
	.align		4
.L_134:
        /*0050*/ 	.byte	0x04, 0x36
        /*0052*/ 	.short	(.L_136 - .L_135)
.L_135:
        /*0054*/ 	.word	0x00000008
.L_136:


//--------------------- .nv.info._ZN7cutlass13device_kernelIN5flash11enable_sm90INS1_16FlashAttnFwdSm90INS1_25CollectiveMainloopFwdSm90ILi2EN4cute5tupleIJNS5_1CILi1EEES8_S8_EEENS6_IJNS7_ILi192EEENS7_ILi128EEENS7_ILi64EEEEEELi64ENS_6half_tEfNS_4arch4Sm90ELb1ELb0ELb1ELb0ELb0ELb0ELb0ELb1ELb1ELb0ELb0ELb0EEENS1_21CollectiveEpilogueFwdINS6_IJSA_SC_SB_EEES9_SE_SG_Li384ELb0ELb0ELb0ELb0EEENS1_30DynamicPersistentTileSchedulerILi384ELi32ELb0ELb0ELb1EEEEEEEEEvNT_6ParamsE --------------------------
	.section	.nv.info._ZN7cutlass13device_kernelIN5flash11enable_sm90INS1_16FlashAttnFwdSm90INS1_25CollectiveMainloopFwdSm90ILi2EN4cute5tupleIJNS5_1CILi1EEES8_S8_EEENS6_IJNS7_ILi192EEENS7_ILi128EEENS7_ILi64EEEEEELi64ENS_6half_tEfNS_4arch4Sm90ELb1ELb0ELb1ELb0ELb0ELb0ELb0ELb1ELb1ELb0ELb0ELb0EEENS1_21CollectiveEpilogueFwdINS6_IJSA_SC_SB_EEES9_SE_SG_Li384ELb0ELb0ELb0ELb0EEENS1_30DynamicPersistentTileSchedulerILi384ELi32ELb0ELb0ELb1EEEEEEEEEvNT_6ParamsE,"",@"SHT_CUDA_INFO"
	.sectionflags	@""
	.align	4


	//----- nvinfo : EIATTR_CUDA_API_VERSION
	.align		4
        /*0000*/ 	.byte	0x04, 0x37
        /*0002*/ 	.short	(.L_138 - .L_137)
.L_137:
        /*0004*/ 	.word	0x00000082


	//----- nvinfo : EIATTR_KPARAM_INFO
	.align		4
.L_138:
        /*0008*/ 	.byte	0x04, 0x17
        /*000a*/ 	.short	(.L_140 - .L_139)
.L_139:
        /*000c*/ 	.word	0x00000000
        /*0010*/ 	.short	0x0000
        /*0012*/ 	.short	0x0000
        /*0014*/ 	.byte	0x00, 0xf0, 0x01, 0x2e


	//----- nvinfo : EIATTR_SPARSE_MMA_MASK
	.align		4
.L_140:
        /*0018*/ 	.byte	0x03, 0x50
        /*001a*/ 	.short	0x0000


	//----- nvinfo : EIATTR_MAXREG_COUNT
	.align		4
        /*001c*/ 	.byte	0x03, 0x1b
        /*001e*/ 	.short	0x0080


	//----- nvinfo : EIATTR_MERCURY_ISA_VERSION
	.align		4
        /*0020*/ 	.byte	0x03, 0x5f
        /*0022*/ 	.short	0x0101


	//----- nvinfo : EIATTR_VRC_CTA_INIT_COUNT
	.align		4
        /*0024*/ 	.byte	0x02, 0x4a
	.zero		1
	.zero		1


	//----- nvinfo : EIATTR_EXIT_INSTR_OFFSETS
	.align		4
        /*0028*/ 	.byte	0x04, 0x1c
        /*002a*/ 	.short	(.L_142 - .L_141)


	//   ....[0]....
.L_141:
        /*002c*/ 	.word	0x00000010


	//----- nvinfo : EIATTR_MAX_THREADS
	.align		4
.L_142:
        /*0030*/ 	.byte	0x04, 0x05
        /*0032*/ 	.short	(.L_144 - .L_143)
.L_143:
        /*0034*/ 	.word	0x00000200
        /*0038*/ 	.word	0x00000001
        /*003c*/ 	.word	0x00000001


	//----- nvinfo : EIATTR_CBANK_PARAM_SIZE
	.align		4
.L_144:
        /*0040*/ 	.byte	0x03, 0x19
        /*0042*/ 	.short	0x0b80


	//----- nvinfo : EIATTR_PARAM_CBANK
	.align		4
        /*0044*/ 	.byte	0x04, 0x0a
        /*0046*/ 	.short	(.L_146 - .L_145)
	.align		4
.L_145:
        /*0048*/ 	.word	index@(.nv.constant0._ZN7cutlass13device_kernelIN5flash11enable_sm90INS1_16FlashAttnFwdSm90INS1_25CollectiveMainloopFwdSm90ILi2EN4cute5tupleIJNS5_1CILi1EEES8_S8_EEENS6_IJNS7_ILi192EEENS7_ILi128EEENS7_ILi64EEEEEELi64ENS_6half_tEfNS_4arch4Sm90ELb1ELb0ELb1ELb0ELb0ELb0ELb0ELb1ELb1ELb0ELb0ELb0EEENS1_21CollectiveEpilogueFwdINS6_IJSA_SC_SB_EEES9_SE_SG_Li384ELb0ELb0ELb0ELb0EEENS1_30DynamicPersistentTileSchedulerILi384ELi32ELb0ELb0ELb1EEEEEEEEEvNT_6ParamsE)
        /*004c*/ 	.short	0x0380
        /*004e*/ 	.short	0x0b80


	//----- nvinfo : EIATTR_SW_WAR
	.align		4
.L_146:
        /*0050*/ 	.byte	0x04, 0x36
        /*0052*/ 	.short	(.L_148 - .L_147)
.L_147:
        /*0054*/ 	.word	0x00000008
.L_148:


//--------------------- .nv.info._ZN7cutlass13device_kernelIN5flash11enable_sm90INS1_16FlashAttnFwdSm90INS1_25CollectiveMainloopFwdSm90ILi2EN4cute5tupleIJNS5_1CILi1EEES8_S8_EEENS6_IJNS7_ILi192EEENS7_ILi128EEENS7_ILi64EEEEEELi64ENS_6half_tEfNS_4arch4Sm90ELb1ELb0ELb1ELb1ELb0ELb0ELb0ELb1ELb1ELb0ELb0ELb0EEENS1_21CollectiveEpilogueFwdINS6_IJSA_SC_SB_EEES9_SE_SG_Li384ELb1ELb0ELb0ELb0EEENS1_36VarlenDynamicPersistentTileSchedulerILi192ELi128ELi384ELi32ELb0ELb0ELb1ELb1ELb1ELb1EEEEEEEEEvNT_6ParamsE --------------------------
	.section	.nv.info._ZN7cutlass13device_kernelIN5flash11enable_sm90INS1_16FlashAttnFwdSm90INS1_25CollectiveMainloopFwdSm90ILi2EN4cute5tupleIJNS5_1CILi1EEES8_S8_EEENS6_IJNS7_ILi192EEENS7_ILi128EEENS7_ILi64EEEEEELi64ENS_6half_tEfNS_4arch4Sm90ELb1ELb0ELb1ELb1ELb0ELb0ELb0ELb1ELb1ELb0ELb0ELb0EEENS1_21CollectiveEpilogueFwdINS6_IJSA_SC_SB_EEES9_SE_SG_Li384ELb1ELb0ELb0ELb0EEENS1_36VarlenDynamicPersistentTileSchedulerILi192ELi128ELi384ELi32ELb0ELb0ELb1ELb1ELb1ELb1EEEEEEEEEvNT_6ParamsE,"",@"SHT_CUDA_INFO"
	.sectionflags	@""
	.align	4


	//----- nvinfo : EIATTR_CUDA_API_VERSION
	.align		4
        /*0000*/ 	.byte	0x04, 0x37
        /*0002*/ 	.short	(.L_150 - .L_149)
.L_149:
        /*0004*/ 	.word	0x00000082


	//----- nvinfo : EIATTR_KPARAM_INFO
	.align		4
.L_150:
        /*0008*/ 	.byte	0x04, 0x17
        /*000a*/ 	.short	(.L_152 - .L_151)
.L_151:
        /*000c*/ 	.word	0x00000000
        /*0010*/ 	.short	0x0000
        /*0012*/ 	.short	0x0000
        /*0014*/ 	.byte	0x00, 0xf0, 0x01, 0x28


	//----- nvinfo : EIATTR_SPARSE_MMA_MASK
	.align		4
.L_152:
        /*0018*/ 	.byte	0x03, 0x50
        /*001a*/ 	.short	0x0000


	//----- nvinfo : EIATTR_MAXREG_COUNT
	.align		4
        /*001c*/ 	.byte	0x03, 0x1b
        /*001e*/ 	.short	0x0080


	//----- nvinfo : EIATTR_MERCURY_ISA_VERSION
	.align		4
        /*0020*/ 	.byte	0x03, 0x5f
        /*0022*/ 	.short	0x0101


	//----- nvinfo : EIATTR_VRC_CTA_INIT_COUNT
	.align		4
        /*0024*/ 	.byte	0x02, 0x4a
	.zero		1
	.zero		1


	//----- nvinfo : EIATTR_EXIT_INSTR_OFFSETS
	.align		4
        /*0028*/ 	.byte	0x04, 0x1c
        /*002a*/ 	.short	(.L_154 - .L_153)


	//   ....[0]....
.L_153:
        /*002c*/ 	.word	0x00000010


	//----- nvinfo : EIATTR_MAX_THREADS
	.align		4
.L_154:
        /*0030*/ 	.byte	0x04, 0x05
        /*0032*/ 	.short	(.L_156 - .L_155)
.L_155:
        /*0034*/ 	.word	0x00000200
        /*0038*/ 	.word	0x00000001
        /*003c*/ 	.word	0x00000001


	//----- nvinfo : EIATTR_CBANK_PARAM_SIZE
	.align		4
.L_156:
        /*0040*/ 	.byte	0x03, 0x19
        /*0042*/ 	.short	0x0a00


	//----- nvinfo : EIATTR_PARAM_CBANK
	.align		4
        /*0044*/ 	.byte	0x04, 0x0a
        /*0046*/ 	.short	(.L_158 - .L_157)
	.align		4
.L_157:
        /*0048*/ 	.word	index@(.nv.constant0._ZN7cutlass13device_kernelIN5flash11enable_sm90INS1_16FlashAttnFwdSm90INS1_25CollectiveMainloopFwdSm90ILi2EN4cute5tupleIJNS5_1CILi1EEES8_S8_EEENS6_IJNS7_ILi192EEENS7_ILi128EEENS7_ILi64EEEEEELi64ENS_6half_tEfNS_4arch4Sm90ELb1ELb0ELb1ELb1ELb0ELb0ELb0ELb1ELb1ELb0ELb0ELb0EEENS1_21CollectiveEpilogueFwdINS6_IJSA_SC_SB_EEES9_SE_SG_Li384ELb1ELb0ELb0ELb0EEENS1_36VarlenDynamicPersistentTileSchedulerILi192ELi128ELi384ELi32ELb0ELb0ELb1ELb1ELb1ELb1EEEEEEEEEvNT_6ParamsE)
        /*004c*/ 	.short	0x0380
        /*004e*/ 	.short	0x0a00


	//----- nvinfo : EIATTR_SW_WAR
	.align		4
.L_158:
        /*0050*/ 	.byte	0x04, 0x36
        /*0052*/ 	.short	(.L_160 - .L_159)
.L_159:
        /*0054*/ 	.word	0x00000008
.L_160:


//--------------------- .nv.info._ZN7cutlass13device_kernelIN5flash11enable_sm90INS1_16FlashAttnFwdSm90INS1_25CollectiveMainloopFwdSm90ILi2EN4cute5tupleIJNS5_1CILi1EEES8_S8_EEENS6_IJNS7_ILi192EEENS7_ILi128EEENS7_ILi64EEEEEELi64ENS_6half_tEfNS_4arch4Sm90ELb1ELb0ELb1ELb1ELb0ELb1ELb0ELb1ELb1ELb0ELb0ELb0EEENS1_21CollectiveEpilogueFwdINS6_IJSA_SC_SB_EEES9_SE_SG_Li384ELb1ELb0ELb0ELb0EEENS1_36VarlenDynamicPersistentTileSchedulerILi192ELi128ELi384ELi32ELb0ELb0ELb1ELb1ELb1ELb1EEEEEEEEEvNT_6ParamsE --------------------------
	.section	.nv.info._ZN7cutlass13device_kernelIN5flash11enable_sm90INS1_16FlashAttnFwdSm90INS1_25CollectiveMainloopFwdSm90ILi2EN4cute5tupleIJNS5_1CILi1EEES8_S8_EEENS6_IJNS7_ILi192EEENS7_ILi128EEENS7_ILi64EEEEEELi64ENS_6half_tEfNS_4arch4Sm90ELb1ELb0ELb1ELb1ELb0ELb1ELb0ELb1ELb1ELb0ELb0ELb0EEENS1_21CollectiveEpilogueFwdINS6_IJSA_SC_SB_EEES9_SE_SG_Li384ELb1ELb0ELb0ELb0EEENS1_36VarlenDynamicPersistentTileSchedulerILi192ELi128ELi384ELi32ELb0ELb0ELb1ELb1ELb1ELb1EEEEEEEEEvNT_6ParamsE,"",@"SHT_CUDA_INFO"
	.sectionflags	@""
	.align	4


	//----- nvinfo : EIATTR_CUDA_API_VERSION
	.align		4
        /*0000*/ 	.byte	0x04, 0x37
        /*0002*/ 	.short	(.L_162 - .L_161)
.L_161:
        /*0004*/ 	.word	0x00000082


	//----- nvinfo : EIATTR_KPARAM_INFO
	.align		4
.L_162:
        /*0008*/ 	.byte	0x04, 0x17
        /*000a*/ 	.short	(.L_164 - .L_163)
.L_163:
        /*000c*/ 	.word	0x00000000
        /*0010*/ 	.short	0x0000
        /*0012*/ 	.short	0x0000
        /*0014*/ 	.byte	0x00, 0xf0, 0x01, 0x28


	//----- nvinfo : EIATTR_SPARSE_MMA_MASK
	.align		4
.L_164:
        /*0018*/ 	.byte	0x03, 0x50
        /*001a*/ 	.short	0x0000


	//----- nvinfo : EIATTR_MAXREG_COUNT
	.align		4
        /*001c*/ 	.byte	0x03, 0x1b
        /*001e*/ 	.short	0x0080


	//----- nvinfo : EIATTR_MERCURY_ISA_VERSION
	.align		4
        /*0020*/ 	.byte	0x03, 0x5f
        /*0022*/ 	.short	0x0101


	//----- nvinfo : EIATTR_VRC_CTA_INIT_COUNT
	.align		4
        /*0024*/ 	.byte	0x02, 0x4a
	.zero		1
	.zero		1


	//----- nvinfo : EIATTR_EXIT_INSTR_OFFSETS
	.align		4
        /*0028*/ 	.byte	0x04, 0x1c
        /*002a*/ 	.short	(.L_166 - .L_165)


	//   ....[0]....
.L_165:
        /*002c*/ 	.word	0x00000010


	//----- nvinfo : EIATTR_MAX_THREADS
	.align		4
.L_166:
        /*0030*/ 	.byte	0x04, 0x05
        /*0032*/ 	.short	(.L_168 - .L_167)
.L_167:
        /*0034*/ 	.word	0x00000200
        /*0038*/ 	.word	0x00000001
        /*003c*/ 	.word	0x00000001


	//----- nvinfo : EIATTR_CBANK_PARAM_SIZE
	.align		4
.L_168:
        /*0040*/ 	.byte	0x03, 0x19
        /*0042*/ 	.short	0x0a00


	//----- nvinfo : EIATTR_PARAM_CBANK
	.align		4
        /*0044*/ 	.byte	0x04, 0x0a
        /*0046*/ 	.short	(.L_170 - .L_169)
	.align		4
.L_169:
        /*0048*/ 	.word	index@(.nv.constant0._ZN7cutlass13device_kernelIN5flash11enable_sm90INS1_16FlashAttnFwdSm90INS1_25CollectiveMainloopFwdSm90ILi2EN4cute5tupleIJNS5_1CILi1EEES8_S8_EEENS6_IJNS7_ILi192EEENS7_ILi128EEENS7_ILi64EEEEEELi64ENS_6half_tEfNS_4arch4Sm90ELb1ELb0ELb1ELb1ELb0ELb1ELb0ELb1ELb1ELb0ELb0ELb0EEENS1_21CollectiveEpilogueFwdINS6_IJSA_SC_SB_EEES9_SE_SG_Li384ELb1ELb0ELb0ELb0EEENS1_36VarlenDynamicPersistentTileSchedulerILi192ELi128ELi384ELi32ELb0ELb0ELb1ELb1ELb1ELb1EEEEEEEEEvNT_6ParamsE)
        /*004c*/ 	.short	0x0380
        /*004e*/ 	.short	0x0a00


	//----- nvinfo : EIATTR_SW_WAR
	.align		4
.L_170:
        /*0050*/ 	.byte	0x04, 0x36
        /*0052*/ 	.short	(.L_172 - .L_171)
.L_171:
        /*0054*/ 	.word	0x00000008
.L_172:


//--------------------- .nv.callgraph             --------------------------
	.section	.nv.callgraph,"",@"SHT_CUDA_CALLGRAPH"
	.align	4
	.sectionentsize	8
	.align		4
        /*0000*/ 	.word	0x00000000
	.align		4
        /*0004*/ 	.word	0xffffffff
	.align		4
        /*0008*/ 	.word	0x00000000
	.align		4
        /*000c*/ 	.word	0xfffffffe
	.align		4
        /*0010*/ 	.word	0x00000000
	.align		4
        /*0014*/ 	.word	0xfffffffd
	.align		4
        /*0018*/ 	.word	0x00000000
	.align		4
        /*001c*/ 	.word	0xfffffffc


//--------------------- .nv.constant4             --------------------------
	.section	.nv.constant4,"a",@progbits
	.align	8
	.align		8
.nv.constant4:
        /*0000*/ 	.dword	_ZN73_INTERNAL_e271c5b2_37_flash_fwd_hdim64_fp16_softcap_sm90_cu_f3e6f9ee_35904cuda3std3__45__cpo5beginE
	.align		8
        /*0008*/ 	.dword	_ZN73_INTERNAL_e271c5b2_37_flash_fwd_hdim64_fp16_softcap_sm90_cu_f3e6f9ee_35904cuda3std3__45__cpo3endE
	.align		8
        /*0010*/ 	.dword	_ZN73_INTERNAL_e271c5b2_37_flash_fwd_hdim64_fp16_softcap_sm90_cu_f3e6f9ee_35904cuda3std3__45__cpo6cbeginE
	.align		8
        /*0018*/ 	.dword	_ZN73_INTERNAL_e271c5b2_37_flash_fwd_hdim64_fp16_softcap_sm90_cu_f3e6f9ee_35904cuda3std3__45__cpo4cendE
	.align		8
        /*0020*/ 	.dword	_ZN73_INTERNAL_e271c5b2_37_flash_fwd_hdim64_fp16_softcap_sm90_cu_f3e6f9ee_35904cuda3std3__475_GLOBAL__N__e271c5b2_37_flash_fwd_hdim64_fp16_softcap_sm90_cu_f3e6f9ee_35906ignoreE
	.align		8
        /*0028*/ 	.dword	_ZN73_INTERNAL_e271c5b2_37_flash_fwd_hdim64_fp16_softcap_sm90_cu_f3e6f9ee_35904cuda3std3__419piecewise_constructE
	.align		8
        /*0030*/ 	.dword	_ZN73_INTERNAL_e271c5b2_37_flash_fwd_hdim64_fp16_softcap_sm90_cu_f3e6f9ee_35904cuda3std3__48in_placeE
	.align		8
        /*0038*/ 	.dword	_ZN73_INTERNAL_e271c5b2_37_flash_fwd_hdim64_fp16_softcap_sm90_cu_f3e6f9ee_35904cuda3std6ranges3__45__cpo4swapE
	.align		8
        /*0040*/ 	.dword	_ZN73_INTERNAL_e271c5b2_37_flash_fwd_hdim64_fp16_softcap_sm90_cu_f3e6f9ee_35904cuda3std6ranges3__45__cpo9iter_moveE
	.align		8
        /*0048*/ 	.dword	_ZN73_INTERNAL_e271c5b2_37_flash_fwd_hdim64_fp16_softcap_sm90_cu_f3e6f9ee_35904cute7productE
	.align		8
        /*0050*/ 	.dword	_ZN73_INTERNAL_e271c5b2_37_flash_fwd_hdim64_fp16_softcap_sm90_cu_f3e6f9ee_35904cute1_E


//--------------------- .text._ZN7cutlass13device_kernelIN5flash11enable_sm90INS1_16FlashAttnFwdSm90INS1_25CollectiveMainloopFwdSm90ILi2EN4cute5tupleIJNS5_1CILi1EEES8_S8_EEENS6_IJNS7_ILi192EEESA_NS7_ILi64EEEEEELi64ENS_6half_tEfNS_4arch4Sm90ELb0ELb0ELb1ELb0ELb0ELb0ELb0ELb0ELb1ELb0ELb0ELb0EEENS1_21CollectiveEpilogueFwdINS6_IJSA_SB_SA_EEES9_SD_SF_Li384ELb0ELb0ELb0ELb0EEENS1_29StaticPersistentTileSchedulerILb0EEEEEEEEEvNT_6ParamsE --------------------------
	.section	.text._ZN7cutlass13device_kernelIN5flash11enable_sm90INS1_16FlashAttnFwdSm90INS1_25CollectiveMainloopFwdSm90ILi2EN4cute5tupleIJNS5_1CILi1EEES8_S8_EEENS6_IJNS7_ILi192EEESA_NS7_ILi64EEEEEELi64ENS_6half_tEfNS_4arch4Sm90ELb0ELb0ELb1ELb0ELb0ELb0ELb0ELb0ELb1ELb0ELb0ELb0EEENS1_21CollectiveEpilogueFwdINS6_IJSA_SB_SA_EEES9_SD_SF_Li384ELb0ELb0ELb0ELb0EEENS1_29StaticPersistentTileSchedulerILb0EEEEEEEEEvNT_6ParamsE,"ax",@progbits
	.align	128
.text._ZN7cutlass13device_kernelIN5flash11enable_sm90INS1_16FlashAttnFwdSm90INS1_25CollectiveMainloopFwdSm90ILi2EN4cute5tupleIJNS5_1CILi1EEES8_S8_EEENS6_IJNS7_ILi192EEESA_NS7_ILi64EEEEEELi64ENS_6half_tEfNS_4arch4Sm90ELb0ELb0ELb1ELb0ELb0ELb0ELb0ELb0ELb1ELb0ELb0ELb0EEENS1_21CollectiveEpilogueFwdINS6_IJSA_SB_SA_EEES9_SD_SF_Li384ELb0ELb0ELb0ELb0EEENS1_29StaticPersistentTileSchedulerILb0EEEEEEEEEvNT_6ParamsE:
        .type           _ZN7cutlass13device_kernelIN5flash11enable_sm90INS1_16FlashAttnFwdSm90INS1_25CollectiveMainloopFwdSm90ILi2EN4cute5tupleIJNS5_1CILi1EEES8_S8_EEENS6_IJNS7_ILi192EEESA_NS7_ILi64EEEEEELi64ENS_6half_tEfNS_4arch4Sm90ELb0ELb0ELb1ELb0ELb0ELb0ELb0ELb0ELb1ELb0ELb0ELb0EEENS1_21CollectiveEpilogueFwdINS6_IJSA_SB_SA_EEES9_SD_SF_Li384ELb0ELb0ELb0ELb0EEENS1_29StaticPersistentTileSchedulerILb0EEEEEEEEEvNT_6ParamsE,@function
        .size           _ZN7cutlass13device_kernelIN5flash11enable_sm90INS1_16FlashAttnFwdSm90INS1_25CollectiveMainloopFwdSm90ILi2EN4cute5tupleIJNS5_1CILi1EEES8_S8_EEENS6_IJNS7_ILi192EEESA_NS7_ILi64EEEEEELi64ENS_6half_tEfNS_4arch4Sm90ELb0ELb0ELb1ELb0ELb0ELb0ELb0ELb0ELb1ELb0ELb0ELb0EEENS1_21CollectiveEpilogueFwdINS6_IJSA_SB_SA_EEES9_SD_SF_Li384ELb0ELb0ELb0ELb0EEENS1_29StaticPersistentTileSchedulerILb0EEEEEEEEEvNT_6ParamsE,(.L_x_9 - _ZN7cutlass13device_kernelIN5flash11enable_sm90INS1_16FlashAttnFwdSm90INS1_25CollectiveMainloopFwdSm90ILi2EN4cute5tupleIJNS5_1CILi1EEES8_S8_EEENS6_IJNS7_ILi192EEESA_NS7_ILi64EEEEEELi64ENS_6half_tEfNS_4arch4Sm90ELb0ELb0ELb1ELb0ELb0ELb0ELb0ELb0ELb1ELb0ELb0ELb0EEENS1_21CollectiveEpilogueFwdINS6_IJSA_SB_SA_EEES9_SD_SF_Li384ELb0ELb0ELb0ELb0EEENS1_29StaticPersistentTileSchedulerILb0EEEEEEEEEvNT_6ParamsE)
        .other          _ZN7cutlass13device_kernelIN5flash11enable_sm90INS1_16FlashAttnFwdSm90INS1_25CollectiveMainloopFwdSm90ILi2EN4cute5tupleIJNS5_1CILi1EEES8_S8_EEENS6_IJNS7_ILi192EEESA_NS7_ILi64EEEEEELi64ENS_6half_tEfNS_4arch4Sm90ELb0ELb0ELb1ELb0ELb0ELb0ELb0ELb0ELb1ELb0ELb0ELb0EEENS1_21CollectiveEpilogueFwdINS6_IJSA_SB_SA_EEES9_SD_SF_Li384ELb0ELb0ELb0ELb0EEENS1_29StaticPersistentTileSchedulerILb0EEEEEEEEEvNT_6ParamsE,@"STO_CUDA_ENTRY STV_DEFAULT"
_ZN7cutlass13device_kernelIN5flash11enable_sm90INS1_16FlashAttnFwdSm90INS1_25CollectiveMainloopFwdSm90ILi2EN4cute5tupleIJNS5_1CILi1EEES8_S8_EEENS6_IJNS7_ILi192EEESA_NS7_ILi64EEEEEELi64ENS_6half_tEfNS_4arch4Sm90ELb0ELb0ELb1ELb0ELb0ELb0ELb0ELb0ELb1ELb0ELb0ELb0EEENS1_21CollectiveEpilogueFwdINS6_IJSA_SB_SA_EEES9_SD_SF_Li384ELb0ELb0ELb0ELb0EEENS1_29StaticPersistentTileSchedulerILb0EEEEEEEEEvNT_6ParamsE:
[----:B------:R-:W-:Y:S01]  /*0000*/  LDC R1, c[0x0][0x37c] ;  /* 0x0000df00ff017b82 */ /* 0x000fe20000000800 */
[----:B------:R-:W-:Y:S05]  /*0010*/  EXIT ;  /* 0x000000000000794d */ /* 0x000fea0003800000 */
.L_x_0:
[----:B------:R-:W-:-:S00]  /*0020*/  BRA `(.L_x_0) ;  /* 0xfffffffc00fc7947 */ /* 0x000fc0000383ffff */
[----:B------:R-:W-:-:S00]  /*0030*/  NOP ;  /* 0x0000000000007918 */ /* 0x000fc00000000000 */
        /* <DEDUP_REMOVED lines=12> */
.L_x_9:


//--------------------- .text._ZN7cutlass13device_kernelIN5flash11enable_sm90INS1_16FlashAttnFwdSm90INS1_25CollectiveMainloopFwdSm90ILi2EN4cute5tupleIJNS5_1CILi1EEES8_S8_EEENS6_IJNS7_ILi192EEESA_NS7_ILi64EEEEEELi64ENS_6half_tEfNS_4arch4Sm90ELb0ELb0ELb1ELb1ELb0ELb0ELb0ELb0ELb1ELb0ELb0ELb0EEENS1_21CollectiveEpilogueFwdINS6_IJSA_SB_SA_EEES9_SD_SF_Li384ELb1ELb0ELb0ELb0EEENS1_36VarlenDynamicPersistentTileSchedulerILi192ELi192ELi384ELi32ELb0ELb0ELb1ELb0ELb1ELb1EEEEEEEEEvNT_6ParamsE --------------------------
	.section	.text._ZN7cutlass13device_kernelIN5flash11enable_sm90INS1_16FlashAttnFwdSm90INS1_25CollectiveMainloopFwdSm90ILi2EN4cute5tupleIJNS5_1CILi1EEES8_S8_EEENS6_IJNS7_ILi192EEESA_NS7_ILi64EEEEEELi64ENS_6half_tEfNS_4arch4Sm90ELb0ELb0ELb1ELb1ELb0ELb0ELb0ELb0ELb1ELb0ELb0ELb0EEENS1_21CollectiveEpilogueFwdINS6_IJSA_SB_SA_EEES9_SD_SF_Li384ELb1ELb0ELb0ELb0EEENS1_36VarlenDynamicPersistentTileSchedulerILi192ELi192ELi384ELi32ELb0ELb0ELb1ELb0ELb1ELb1EEEEEEEEEvNT_6ParamsE,"ax",@progbits
	.align	128
.text._ZN7cutlass13device_kernelIN5flash11enable_sm90INS1_16FlashAttnFwdSm90INS1_25CollectiveMainloopFwdSm90ILi2EN4cute5tupleIJNS5_1CILi1EEES8_S8_EEENS6_IJNS7_ILi192EEESA_NS7_ILi64EEEEEELi64ENS_6half_tEfNS_4arch4Sm90ELb0ELb0ELb1ELb1ELb0ELb0ELb0ELb0ELb1ELb0ELb0ELb0EEENS1_21CollectiveEpilogueFwdINS6_IJSA_SB_SA_EEES9_SD_SF_Li384ELb1ELb0ELb0ELb0EEENS1_36VarlenDynamicPersistentTileSchedulerILi192ELi192ELi384ELi32ELb0ELb0ELb1ELb0ELb1ELb1EEEEEEEEEvNT_6ParamsE:
        .type           _ZN7cutlass13device_kernelIN5flash11enable_sm90INS1_16FlashAttnFwdSm90INS1_25CollectiveMainloopFwdSm90ILi2EN4cute5tupleIJNS5_1CILi1EEES8_S8_EEENS6_IJNS7_ILi192EEESA_NS7_ILi64EEEEEELi64ENS_6half_tEfNS_4arch4Sm90ELb0ELb0ELb1ELb1ELb0ELb0ELb0ELb0ELb1ELb0ELb0ELb0EEENS1_21CollectiveEpilogueFwdINS6_IJSA_SB_SA_EEES9_SD_SF_Li384ELb1ELb0ELb0ELb0EEENS1_36VarlenDynamicPersistentTileSchedulerILi192ELi192ELi384ELi32ELb0ELb0ELb1ELb0ELb1ELb1EEEEEEEEEvNT_6ParamsE,@function
        .size           _ZN7cutlass13device_kernelIN5flash11enable_sm90INS1_16FlashAttnFwdSm90INS1_25CollectiveMainloopFwdSm90ILi2EN4cute5tupleIJNS5_1CILi1EEES8_S8_EEENS6_IJNS7_ILi192EEESA_NS7_ILi64EEEEEELi64ENS_6half_tEfNS_4arch4Sm90ELb0ELb0ELb1ELb1ELb0ELb0ELb0ELb0ELb1ELb0ELb0ELb0EEENS1_21CollectiveEpilogueFwdINS6_IJSA_SB_SA_EEES9_SD_SF_Li384ELb1ELb0ELb0ELb0EEENS1_36VarlenDynamicPersistentTileSchedulerILi192ELi192ELi384ELi32ELb0ELb0ELb1ELb0ELb1ELb1EEEEEEEEEvNT_6ParamsE,(.L_x_10 - _ZN7cutlass13device_kernelIN5flash11enable_sm90INS1_16FlashAttnFwdSm90INS1_25CollectiveMainloopFwdSm90ILi2EN4cute5tupleIJNS5_1CILi1EEES8_S8_EEENS6_IJNS7_ILi192EEESA_NS7_ILi64EEEEEELi64ENS_6half_tEfNS_4arch4Sm90ELb0ELb0ELb1ELb1ELb0ELb0ELb0ELb0ELb1ELb0ELb0ELb0EEENS1_21CollectiveEpilogueFwdINS6_IJSA_SB_SA_EEES9_SD_SF_Li384ELb1ELb0ELb0ELb0EEENS1_36VarlenDynamicPersistentTileSchedulerILi192ELi192ELi384ELi32ELb0ELb0ELb1ELb0ELb1ELb1EEEEEEEEEvNT_6ParamsE)
        .other          _ZN7cutlass13device_kernelIN5flash11enable_sm90INS1_16FlashAttnFwdSm90INS1_25CollectiveMainloopFwdSm90ILi2EN4cute5tupleIJNS5_1CILi1EEES8_S8_EEENS6_IJNS7_ILi192EEESA_NS7_ILi64EEEEEELi64ENS_6half_tEfNS_4arch4Sm90ELb0ELb0ELb1ELb1ELb0ELb0ELb0ELb0ELb1ELb0ELb0ELb0EEENS1_21CollectiveEpilogueFwdINS6_IJSA_SB_SA_EEES9_SD_SF_Li384ELb1ELb0ELb0ELb0EEENS1_36VarlenDynamicPersistentTileSchedulerILi192ELi192ELi384ELi32ELb0ELb0ELb1ELb0ELb1ELb1EEEEEEEEEvNT_6ParamsE,@"STO_CUDA_ENTRY STV_DEFAULT"
_ZN7cutlass13device_kernelIN5flash11enable_sm90INS1_16FlashAttnFwdSm90INS1_25CollectiveMainloopFwdSm90ILi2EN4cute5tupleIJNS5_1CILi1EEES8_S8_EEENS6_IJNS7_ILi192EEESA_NS7_ILi64EEEEEELi64ENS_6half_tEfNS_4arch4Sm90ELb0ELb0ELb1ELb1ELb0ELb0ELb0ELb0ELb1ELb0ELb0ELb0EEENS1_21CollectiveEpilogueFwdINS6_IJSA_SB_SA_EEES9_SD_SF_Li384ELb1ELb0ELb0ELb0EEENS1_36VarlenDynamicPersistentTileSchedulerILi192ELi192ELi384ELi32ELb0ELb0ELb1ELb0ELb1ELb1EEEEEEEEEvNT_6ParamsE:
[----:B------:R-:W-:Y:S01]  /*0000*/  LDC R1, c[0x0][0x37c] ;  /* 0x0000df00ff017b82 */ /* 0x000fe20000000800 */
[----:B------:R-:W-:Y:S05]  /*0010*/  EXIT ;  /* 0x000000000000794d */ /* 0x000fea0003800000 */
.L_x_1:
        /* <DEDUP_REMOVED lines=14> */
.L_x_10:


//--------------------- .text._ZN7cutlass13device_kernelIN5flash11enable_sm90INS1_16FlashAttnFwdSm90INS1_25CollectiveMainloopFwdSm90ILi2EN4cute5tupleIJNS5_1CILi1EEES8_S8_EEENS6_IJNS7_ILi192EEESA_NS7_ILi64EEEEEELi64ENS_6half_tEfNS_4arch4Sm90ELb0ELb0ELb1ELb1ELb0ELb1ELb0ELb0ELb1ELb0ELb0ELb0EEENS1_21CollectiveEpilogueFwdINS6_IJSA_SB_SA_EEES9_SD_SF_Li384ELb1ELb0ELb0ELb0EEENS1_36VarlenDynamicPersistentTileSchedulerILi192ELi192ELi384ELi32ELb0ELb0ELb1ELb0ELb1ELb1EEEEEEEEEvNT_6ParamsE --------------------------
	.section	.text._ZN7cutlass13device_kernelIN5flash11enable_sm90INS1_16FlashAttnFwdSm90INS1_25CollectiveMainloopFwdSm90ILi2EN4cute5tupleIJNS5_1CILi1EEES8_S8_EEENS6_IJNS7_ILi192EEESA_NS7_ILi64EEEEEELi64ENS_6half_tEfNS_4arch4Sm90ELb0ELb0ELb1ELb1ELb0ELb1ELb0ELb0ELb1ELb0ELb0ELb0EEENS1_21CollectiveEpilogueFwdINS6_IJSA_SB_SA_EEES9_SD_SF_Li384ELb1ELb0ELb0ELb0EEENS1_36VarlenDynamicPersistentTileSchedulerILi192ELi192ELi384ELi32ELb0ELb0ELb1ELb0ELb1ELb1EEEEEEEEEvNT_6ParamsE,"ax",@progbits
	.align	128
.text._ZN7cutlass13device_kernelIN5flash11enable_sm90INS1_16FlashAttnFwdSm90INS1_25CollectiveMainloopFwdSm90ILi2EN4cute5tupleIJNS5_1CILi1EEES8_S8_EEENS6_IJNS7_ILi192EEESA_NS7_ILi64EEEEEELi64ENS_6half_tEfNS_4arch4Sm90ELb0ELb0ELb1ELb1ELb0ELb1ELb0ELb0ELb1ELb0ELb0ELb0EEENS1_21CollectiveEpilogueFwdINS6_IJSA_SB_SA_EEES9_SD_SF_Li384ELb1ELb0ELb0ELb0EEENS1_36VarlenDynamicPersistentTileSchedulerILi192ELi192ELi384ELi32ELb0ELb0ELb1ELb0ELb1ELb1EEEEEEEEEvNT_6ParamsE:
        .type           _ZN7cutlass13device_kernelIN5flash11enable_sm90INS1_16FlashAttnFwdSm90INS1_25CollectiveMainloopFwdSm90ILi2EN4cute5tupleIJNS5_1CILi1EEES8_S8_EEENS6_IJNS7_ILi192EEESA_NS7_ILi64EEEEEELi64ENS_6half_tEfNS_4arch4Sm90ELb0ELb0ELb1ELb1ELb0ELb1ELb0ELb0ELb1ELb0ELb0ELb0EEENS1_21CollectiveEpilogueFwdINS6_IJSA_SB_SA_EEES9_SD_SF_Li384ELb1ELb0ELb0ELb0EEENS1_36VarlenDynamicPersistentTileSchedulerILi192ELi192ELi384ELi32ELb0ELb0ELb1ELb0ELb1ELb1EEEEEEEEEvNT_6ParamsE,@function
        .size           _ZN7cutlass13device_kernelIN5flash11enable_sm90INS1_16FlashAttnFwdSm90INS1_25CollectiveMainloopFwdSm90ILi2EN4cute5tupleIJNS5_1CILi1EEES8_S8_EEENS6_IJNS7_ILi192EEESA_NS7_ILi64EEEEEELi64ENS_6half_tEfNS_4arch4Sm90ELb0ELb0ELb1ELb1ELb0ELb1ELb0ELb0ELb1ELb0ELb0ELb0EEENS1_21CollectiveEpilogueFwdINS6_IJSA_SB_SA_EEES9_SD_SF_Li384ELb1ELb0ELb0ELb0EEENS1_36VarlenDynamicPersistentTileSchedulerILi192ELi192ELi384ELi32ELb0ELb0ELb1ELb0ELb1ELb1EEEEEEEEEvNT_6ParamsE,(.L_x_11 - _ZN7cutlass13device_kernelIN5flash11enable_sm90INS1_16FlashAttnFwdSm90INS1_25CollectiveMainloopFwdSm90ILi2EN4cute5tupleIJNS5_1CILi1EEES8_S8_EEENS6_IJNS7_ILi192EEESA_NS7_ILi64EEEEEELi64ENS_6half_tEfNS_4arch4Sm90ELb0ELb0ELb1ELb1ELb0ELb1ELb0ELb0ELb1ELb0ELb0ELb0EEENS1_21CollectiveEpilogueFwdINS6_IJSA_SB_SA_EEES9_SD_SF_Li384ELb1ELb0ELb0ELb0EEENS1_36VarlenDynamicPersistentTileSchedulerILi192ELi192ELi384ELi32ELb0ELb0ELb1ELb0ELb1ELb1EEEEEEEEEvNT_6ParamsE)
        .other          _ZN7cutlass13device_kernelIN5flash11enable_sm90INS1_16FlashAttnFwdSm90INS1_25CollectiveMainloopFwdSm90ILi2EN4cute5tupleIJNS5_1CILi1EEES8_S8_EEENS6_IJNS7_ILi192EEESA_NS7_ILi64EEEEEELi64ENS_6half_tEfNS_4arch4Sm90ELb0ELb0ELb1ELb1ELb0ELb1ELb0ELb0ELb1ELb0ELb0ELb0EEENS1_21CollectiveEpilogueFwdINS6_IJSA_SB_SA_EEES9_SD_SF_Li384ELb1ELb0ELb0ELb0EEENS1_36VarlenDynamicPersistentTileSchedulerILi192ELi192ELi384ELi32ELb0ELb0ELb1ELb0ELb1ELb1EEEEEEEEEvNT_6ParamsE,@"STO_CUDA_ENTRY STV_DEFAULT"
_ZN7cutlass13device_kernelIN5flash11enable_sm90INS1_16FlashAttnFwdSm90INS1_25CollectiveMainloopFwdSm90ILi2EN4cute5tupleIJNS5_1CILi1EEES8_S8_EEENS6_IJNS7_ILi192EEESA_NS7_ILi64EEEEEELi64ENS_6half_tEfNS_4arch4Sm90ELb0ELb0ELb1ELb1ELb0ELb1ELb0ELb0ELb1ELb0ELb0ELb0EEENS1_21CollectiveEpilogueFwdINS6_IJSA_SB_SA_EEES9_SD_SF_Li384ELb1ELb0ELb0ELb0EEENS1_36VarlenDynamicPersistentTileSchedulerILi192ELi192ELi384ELi32ELb0ELb0ELb1ELb0ELb1ELb1EEEEEEEEEvNT_6ParamsE:
[----:B------:R-:W-:Y:S01]  /*0000*/  LDC R1, c[0x0][0x37c] ;  /* 0x0000df00ff017b82 */ /* 0x000fe20000000800 */
[----:B------:R-:W-:Y:S05]  /*0010*/  EXIT ;  /* 0x000000000000794d */ /* 0x000fea0003800000 */
.L_x_2:
        /* <DEDUP_REMOVED lines=14> */
.L_x_11:


//--------------------- .text._ZN7cutlass13device_kernelIN5flash11enable_sm90INS1_16FlashAttnFwdSm90INS1_25CollectiveMainloopFwdSm90ILi2EN4cute5tupleIJNS5_1CILi1EEES8_S8_EEENS6_IJNS7_ILi192EEENS7_ILi128EEENS7_ILi64EEEEEELi64ENS_6half_tEfNS_4arch4Sm90ELb0ELb1ELb1ELb0ELb0ELb0ELb0ELb1ELb1ELb0ELb0ELb0EEENS1_21CollectiveEpilogueFwdINS6_IJSA_SC_SB_EEES9_SE_SG_Li384ELb0ELb0ELb0ELb0EEENS1_30DynamicPersistentTileSchedulerILi384ELi32ELb0ELb0ELb1EEEEEEEEEvNT_6ParamsE --------------------------
	.section	.text._ZN7cutlass13device_kernelIN5flash11enable_sm90INS1_16FlashAttnFwdSm90INS1_25CollectiveMainloopFwdSm90ILi2EN4cute5tupleIJNS5_1CILi1EEES8_S8_EEENS6_IJNS7_ILi192EEENS7_ILi128EEENS7_ILi64EEEEEELi64ENS_6half_tEfNS_4arch4Sm90ELb0ELb1ELb1ELb0ELb0ELb0ELb0ELb1ELb1ELb0ELb0ELb0EEENS1_21CollectiveEpilogueFwdINS6_IJSA_SC_SB_EEES9_SE_SG_Li384ELb0ELb0ELb0ELb0EEENS1_30DynamicPersistentTileSchedulerILi384ELi32ELb0ELb0ELb1EEEEEEEEEvNT_6ParamsE,"ax",@progbits
	.align	128
.text._ZN7cutlass13device_kernelIN5flash11enable_sm90INS1_16FlashAttnFwdSm90INS1_25CollectiveMainloopFwdSm90ILi2EN4cute5tupleIJNS5_1CILi1EEES8_S8_EEENS6_IJNS7_ILi192EEENS7_ILi128EEENS7_ILi64EEEEEELi64ENS_6half_tEfNS_4arch4Sm90ELb0ELb1ELb1ELb0ELb0ELb0ELb0ELb1ELb1ELb0ELb0ELb0EEENS1_21CollectiveEpilogueFwdINS6_IJSA_SC_SB_EEES9_SE_SG_Li384ELb0ELb0ELb0ELb0EEENS1_30DynamicPersistentTileSchedulerILi384ELi32ELb0ELb0ELb1EEEEEEEEEvNT_6ParamsE:
        .type           _ZN7cutlass13device_kernelIN5flash11enable_sm90INS1_16FlashAttnFwdSm90INS1_25CollectiveMainloopFwdSm90ILi2EN4cute5tupleIJNS5_1CILi1EEES8_S8_EEENS6_IJNS7_ILi192EEENS7_ILi128EEENS7_ILi64EEEEEELi64ENS_6half_tEfNS_4arch4Sm90ELb0ELb1ELb1ELb0ELb0ELb0ELb0ELb1ELb1ELb0ELb0ELb0EEENS1_21CollectiveEpilogueFwdINS6_IJSA_SC_SB_EEES9_SE_SG_Li384ELb0ELb0ELb0ELb0EEENS1_30DynamicPersistentTileSchedulerILi384ELi32ELb0ELb0ELb1EEEEEEEEEvNT_6ParamsE,@function
        .size           _ZN7cutlass13device_kernelIN5flash11enable_sm90INS1_16FlashAttnFwdSm90INS1_25CollectiveMainloopFwdSm90ILi2EN4cute5tupleIJNS5_1CILi1EEES8_S8_EEENS6_IJNS7_ILi192EEENS7_ILi128EEENS7_ILi64EEEEEELi64ENS_6half_tEfNS_4arch4Sm90ELb0ELb1ELb1ELb0ELb0ELb0ELb0ELb1ELb1ELb0ELb0ELb0EEENS1_21CollectiveEpilogueFwdINS6_IJSA_SC_SB_EEES9_SE_SG_Li384ELb0ELb0ELb0ELb0EEENS1_30DynamicPersistentTileSchedulerILi384ELi32ELb0ELb0ELb1EEEEEEEEEvNT_6ParamsE,(.L_x_12 - _ZN7cutlass13device_kernelIN5flash11enable_sm90INS1_16FlashAttnFwdSm90INS1_25CollectiveMainloopFwdSm90ILi2EN4cute5tupleIJNS5_1CILi1EEES8_S8_EEENS6_IJNS7_ILi192EEENS7_ILi128EEENS7_ILi64EEEEEELi64ENS_6half_tEfNS_4arch4Sm90ELb0ELb1ELb1ELb0ELb0ELb0ELb0ELb1ELb1ELb0ELb0ELb0EEENS1_21CollectiveEpilogueFwdINS6_IJSA_SC_SB_EEES9_SE_SG_Li384ELb0ELb0ELb0ELb0EEENS1_30DynamicPersistentTileSchedulerILi384ELi32ELb0ELb0ELb1EEEEEEEEEvNT_6ParamsE)
        .other          _ZN7cutlass13device_kernelIN5flash11enable_sm90INS1_16FlashAttnFwdSm90INS1_25CollectiveMainloopFwdSm90ILi2EN4cute5tupleIJNS5_1CILi1EEES8_S8_EEENS6_IJNS7_ILi192EEENS7_ILi128EEENS7_ILi64EEEEEELi64ENS_6half_tEfNS_4arch4Sm90ELb0ELb1ELb1ELb0ELb0ELb0ELb0ELb1ELb1ELb0ELb0ELb0EEENS1_21CollectiveEpilogueFwdINS6_IJSA_SC_SB_EEES9_SE_SG_Li384ELb0ELb0ELb0ELb0EEENS1_30DynamicPersistentTileSchedulerILi384ELi32ELb0ELb0ELb1EEEEEEEEEvNT_6ParamsE,@"STO_CUDA_ENTRY STV_DEFAULT"
_ZN7cutlass13device_kernelIN5flash11enable_sm90INS1_16FlashAttnFwdSm90INS1_25CollectiveMainloopFwdSm90ILi2EN4cute5tupleIJNS5_1CILi1EEES8_S8_EEENS6_IJNS7_ILi192EEENS7_ILi128EEENS7_ILi64EEEEEELi64ENS_6half_tEfNS_4arch4Sm90ELb0ELb1ELb1ELb0ELb0ELb0ELb0ELb1ELb1ELb0ELb0ELb0EEENS1_21CollectiveEpilogueFwdINS6_IJSA_SC_SB_EEES9_SE_SG_Li384ELb0ELb0ELb0ELb0EEENS1_30DynamicPersistentTileSchedulerILi384ELi32ELb0ELb0ELb1EEEEEEEEEvNT_6ParamsE:
[----:B------:R-:W-:Y:S01]  /*0000*/  LDC R1, c[0x0][0x37c] ;  /* 0x0000df00ff017b82 */ /* 0x000fe20000000800 */
[----:B------:R-:W-:Y:S05]  /*0010*/  EXIT ;  /* 0x000000000000794d */ /* 0x000fea0003800000 */
.L_x_3:
        /* <DEDUP_REMOVED lines=14> */
.L_x_12:


//--------------------- .text._ZN7cutlass13device_kernelIN5flash11enable_sm90INS1_16FlashAttnFwdSm90INS1_25CollectiveMainloopFwdSm90ILi2EN4cute5tupleIJNS5_1CILi1EEES8_S8_EEENS6_IJNS7_ILi192EEENS7_ILi128EEENS7_ILi64EEEEEELi64ENS_6half_tEfNS_4arch4Sm90ELb0ELb1ELb1ELb1ELb0ELb0ELb0ELb1ELb1ELb0ELb0ELb0EEENS1_21CollectiveEpilogueFwdINS6_IJSA_SC_SB_EEES9_SE_SG_Li384ELb1ELb0ELb0ELb0EEENS1_36VarlenDynamicPersistentTileSchedulerILi192ELi128ELi384ELi32ELb0ELb0ELb1ELb1ELb0ELb1EEEEEEEEEvNT_6ParamsE --------------------------
	.section	.text._ZN7cutlass13device_kernelIN5flash11enable_sm90INS1_16FlashAttnFwdSm90INS1_25CollectiveMainloopFwdSm90ILi2EN4cute5tupleIJNS5_1CILi1EEES8_S8_EEENS6_IJNS7_ILi192EEENS7_ILi128EEENS7_ILi64EEEEEELi64ENS_6half_tEfNS_4arch4Sm90ELb0ELb1ELb1ELb1ELb0ELb0ELb0ELb1ELb1ELb0ELb0ELb0EEENS1_21CollectiveEpilogueFwdINS6_IJSA_SC_SB_EEES9_SE_SG_Li384ELb1ELb0ELb0ELb0EEENS1_36VarlenDynamicPersistentTileSchedulerILi192ELi128ELi384ELi32ELb0ELb0ELb1ELb1ELb0ELb1EEEEEEEEEvNT_6ParamsE,"ax",@progbits
	.align	128
.text._ZN7cutlass13device_kernelIN5flash11enable_sm90INS1_16FlashAttnFwdSm90INS1_25CollectiveMainloopFwdSm90ILi2EN4cute5tupleIJNS5_1CILi1EEES8_S8_EEENS6_IJNS7_ILi192EEENS7_ILi128EEENS7_ILi64EEEEEELi64ENS_6half_tEfNS_4arch4Sm90ELb0ELb1ELb1ELb1ELb0ELb0ELb0ELb1ELb1ELb0ELb0ELb0EEENS1_21CollectiveEpilogueFwdINS6_IJSA_SC_SB_EEES9_SE_SG_Li384ELb1ELb0ELb0ELb0EEENS1_36VarlenDynamicPersistentTileSchedulerILi192ELi128ELi384ELi32ELb0ELb0ELb1ELb1ELb0ELb1EEEEEEEEEvNT_6ParamsE:
        .type           _ZN7cutlass13device_kernelIN5flash11enable_sm90INS1_16FlashAttnFwdSm90INS1_25CollectiveMainloopFwdSm90ILi2EN4cute5tupleIJNS5_1CILi1EEES8_S8_EEENS6_IJNS7_ILi192EEENS7_ILi128EEENS7_ILi64EEEEEELi64ENS_6half_tEfNS_4arch4Sm90ELb0ELb1ELb1ELb1ELb0ELb0ELb0ELb1ELb1ELb0ELb0ELb0EEENS1_21CollectiveEpilogueFwdINS6_IJSA_SC_SB_EEES9_SE_SG_Li384ELb1ELb0ELb0ELb0EEENS1_36VarlenDynamicPersistentTileSchedulerILi192ELi128ELi384ELi32ELb0ELb0ELb1ELb1ELb0ELb1EEEEEEEEEvNT_6ParamsE,@function
        .size           _ZN7cutlass13device_kernelIN5flash11enable_sm90INS1_16FlashAttnFwdSm90INS1_25CollectiveMainloopFwdSm90ILi2EN4cute5tupleIJNS5_1CILi1EEES8_S8_EEENS6_IJNS7_ILi192EEENS7_ILi128EEENS7_ILi64EEEEEELi64ENS_6half_tEfNS_4arch4Sm90ELb0ELb1ELb1ELb1ELb0ELb0ELb0ELb1ELb1ELb0ELb0ELb0EEENS1_21CollectiveEpilogueFwdINS6_IJSA_SC_SB_EEES9_SE_SG_Li384ELb1ELb0ELb0ELb0EEENS1_36VarlenDynamicPersistentTileSchedulerILi192ELi128ELi384ELi32ELb0ELb0ELb1ELb1ELb0ELb1EEEEEEEEEvNT_6ParamsE,(.L_x_13 - _ZN7cutlass13device_kernelIN5flash11enable_sm90INS1_16FlashAttnFwdSm90INS1_25CollectiveMainloopFwdSm90ILi2EN4cute5tupleIJNS5_1CILi1EEES8_S8_EEENS6_IJNS7_ILi192EEENS7_ILi128EEENS7_ILi64EEEEEELi64ENS_6half_tEfNS_4arch4Sm90ELb0ELb1ELb1ELb1ELb0ELb0ELb0ELb1ELb1ELb0ELb0ELb0EEENS1_21CollectiveEpilogueFwdINS6_IJSA_SC_SB_EEES9_SE_SG_Li384ELb1ELb0ELb0ELb0EEENS1_36VarlenDynamicPersistentTileSchedulerILi192ELi128ELi384ELi32ELb0ELb0ELb1ELb1ELb0ELb1EEEEEEEEEvNT_6ParamsE)
        .other          _ZN7cutlass13device_kernelIN5flash11enable_sm90INS1_16FlashAttnFwdSm90INS1_25CollectiveMainloopFwdSm90ILi2EN4cute5tupleIJNS5_1CILi1EEES8_S8_EEENS6_IJNS7_ILi192EEENS7_ILi128EEENS7_ILi64EEEEEELi64ENS_6half_tEfNS_4arch4Sm90ELb0ELb1ELb1ELb1ELb0ELb0ELb0ELb1ELb1ELb0ELb0ELb0EEENS1_21CollectiveEpilogueFwdINS6_IJSA_SC_SB_EEES9_SE_SG_Li384ELb1ELb0ELb0ELb0EEENS1_36VarlenDynamicPersistentTileSchedulerILi192ELi128ELi384ELi32ELb0ELb0ELb1ELb1ELb0ELb1EEEEEEEEEvNT_6ParamsE,@"STO_CUDA_ENTRY STV_DEFAULT"
_ZN7cutlass13device_kernelIN5flash11enable_sm90INS1_16FlashAttnFwdSm90INS1_25CollectiveMainloopFwdSm90ILi2EN4cute5tupleIJNS5_1CILi1EEES8_S8_EEENS6_IJNS7_ILi192EEENS7_ILi128EEENS7_ILi64EEEEEELi64ENS_6half_tEfNS_4arch4Sm90ELb0ELb1ELb1ELb1ELb0ELb0ELb0ELb1ELb1ELb0ELb0ELb0EEENS1_21CollectiveEpilogueFwdINS6_IJSA_SC_SB_EEES9_SE_SG_Li384ELb1ELb0ELb0ELb0EEENS1_36VarlenDynamicPersistentTileSchedulerILi192ELi128ELi384ELi32ELb0ELb0ELb1ELb1ELb0ELb1EEEEEEEEEvNT_6ParamsE:
[----:B------:R-:W-:Y:S01]  /*0000*/  LDC R1, c[0x0][0x37c] ;  /* 0x0000df00ff017b82 */ /* 0x000fe20000000800 */
[----:B------:R-:W-:Y:S05]  /*0010*/  EXIT ;  /* 0x000000000000794d */ /* 0x000fea0003800000 */
.L_x_4:
        /* <DEDUP_REMOVED lines=14> */
.L_x_13:


//--------------------- .text._ZN7cutlass13device_kernelIN5flash11enable_sm90INS1_16FlashAttnFwdSm90INS1_25CollectiveMainloopFwdSm90ILi2EN4cute5tupleIJNS5_1CILi1EEES8_S8_EEENS6_IJNS7_ILi192EEENS7_ILi128EEENS7_ILi64EEEEEELi64ENS_6half_tEfNS_4arch4Sm90ELb0ELb1ELb1ELb1ELb0ELb1ELb0ELb1ELb1ELb0ELb0ELb0EEENS1_21CollectiveEpilogueFwdINS6_IJSA_SC_SB_EEES9_SE_SG_Li384ELb1ELb0ELb0ELb0EEENS1_36VarlenDynamicPersistentTileSchedulerILi192ELi128ELi384ELi32ELb0ELb0ELb1ELb1ELb0ELb1EEEEEEEEEvNT_6ParamsE --------------------------
	.section	.text._ZN7cutlass13device_kernelIN5flash11enable_sm90INS1_16FlashAttnFwdSm90INS1_25CollectiveMainloopFwdSm90ILi2EN4cute5tupleIJNS5_1CILi1EEES8_S8_EEENS6_IJNS7_ILi192EEENS7_ILi128EEENS7_ILi64EEEEEELi64ENS_6half_tEfNS_4arch4Sm90ELb0ELb1ELb1ELb1ELb0ELb1ELb0ELb1ELb1ELb0ELb0ELb0EEENS1_21CollectiveEpilogueFwdINS6_IJSA_SC_SB_EEES9_SE_SG_Li384ELb1ELb0ELb0ELb0EEENS1_36VarlenDynamicPersistentTileSchedulerILi192ELi128ELi384ELi32ELb0ELb0ELb1ELb1ELb0ELb1EEEEEEEEEvNT_6ParamsE,"ax",@progbits
	.align	128
.text._ZN7cutlass13device_kernelIN5flash11enable_sm90INS1_16FlashAttnFwdSm90INS1_25CollectiveMainloopFwdSm90ILi2EN4cute5tupleIJNS5_1CILi1EEES8_S8_EEENS6_IJNS7_ILi192EEENS7_ILi128EEENS7_ILi64EEEEEELi64ENS_6half_tEfNS_4arch4Sm90ELb0ELb1ELb1ELb1ELb0ELb1ELb0ELb1ELb1ELb0ELb0ELb0EEENS1_21CollectiveEpilogueFwdINS6_IJSA_SC_SB_EEES9_SE_SG_Li384ELb1ELb0ELb0ELb0EEENS1_36VarlenDynamicPersistentTileSchedulerILi192ELi128ELi384ELi32ELb0ELb0ELb1ELb1ELb0ELb1EEEEEEEEEvNT_6ParamsE:
        .type           _ZN7cutlass13device_kernelIN5flash11enable_sm90INS1_16FlashAttnFwdSm90INS1_25CollectiveMainloopFwdSm90ILi2EN4cute5tupleIJNS5_1CILi1EEES8_S8_EEENS6_IJNS7_ILi192EEENS7_ILi128EEENS7_ILi64EEEEEELi64ENS_6half_tEfNS_4arch4Sm90ELb0ELb1ELb1ELb1ELb0ELb1ELb0ELb1ELb1ELb0ELb0ELb0EEENS1_21CollectiveEpilogueFwdINS6_IJSA_SC_SB_EEES9_SE_SG_Li384ELb1ELb0ELb0ELb0EEENS1_36VarlenDynamicPersistentTileSchedulerILi192ELi128ELi384ELi32ELb0ELb0ELb1ELb1ELb0ELb1EEEEEEEEEvNT_6ParamsE,@function
        .size           _ZN7cutlass13device_kernelIN5flash11enable_sm90INS1_16FlashAttnFwdSm90INS1_25CollectiveMainloopFwdSm90ILi2EN4cute5tupleIJNS5_1CILi1EEES8_S8_EEENS6_IJNS7_ILi192EEENS7_ILi128EEENS7_ILi64EEEEEELi64ENS_6half_tEfNS_4arch4Sm90ELb0ELb1ELb1ELb1ELb0ELb1ELb0ELb1ELb1ELb0ELb0ELb0EEENS1_21CollectiveEpilogueFwdINS6_IJSA_SC_SB_EEES9_SE_SG_Li384ELb1ELb0ELb0ELb0EEENS1_36VarlenDynamicPersistentTileSchedulerILi192ELi128ELi384ELi32ELb0ELb0ELb1ELb1ELb0ELb1EEEEEEEEEvNT_6ParamsE,(.L_x_14 - _ZN7cutlass13device_kernelIN5flash11enable_sm90INS1_16FlashAttnFwdSm90INS1_25CollectiveMainloopFwdSm90ILi2EN4cute5tupleIJNS5_1CILi1EEES8_S8_EEENS6_IJNS7_ILi192EEENS7_ILi128EEENS7_ILi64EEEEEELi64ENS_6half_tEfNS_4arch4Sm90ELb0ELb1ELb1ELb1ELb0ELb1ELb0ELb1ELb1ELb0ELb0ELb0EEENS1_21CollectiveEpilogueFwdINS6_IJSA_SC_SB_EEES9_SE_SG_Li384ELb1ELb0ELb0ELb0EEENS1_36VarlenDynamicPersistentTileSchedulerILi192ELi128ELi384ELi32ELb0ELb0ELb1ELb1ELb0ELb1EEEEEEEEEvNT_6ParamsE)
        .other          _ZN7cutlass13device_kernelIN5flash11enable_sm90INS1_16FlashAttnFwdSm90INS1_25CollectiveMainloopFwdSm90ILi2EN4cute5tupleIJNS5_1CILi1EEES8_S8_EEENS6_IJNS7_ILi192EEENS7_ILi128EEENS7_ILi64EEEEEELi64ENS_6half_tEfNS_4arch4Sm90ELb0ELb1ELb1ELb1ELb0ELb1ELb0ELb1ELb1ELb0ELb0ELb0EEENS1_21CollectiveEpilogueFwdINS6_IJSA_SC_SB_EEES9_SE_SG_Li384ELb1ELb0ELb0ELb0EEENS1_36VarlenDynamicPersistentTileSchedulerILi192ELi128ELi384ELi32ELb0ELb0ELb1ELb1ELb0ELb1EEEEEEEEEvNT_6ParamsE,@"STO_CUDA_ENTRY STV_DEFAULT"
_ZN7cutlass13device_kernelIN5flash11enable_sm90INS1_16FlashAttnFwdSm90INS1_25CollectiveMainloopFwdSm90ILi2EN4cute5tupleIJNS5_1CILi1EEES8_S8_EEENS6_IJNS7_ILi192EEENS7_ILi128EEENS7_ILi64EEEEEELi64ENS_6half_tEfNS_4arch4Sm90ELb0ELb1ELb1ELb1ELb0ELb1ELb0ELb1ELb1ELb0ELb0ELb0EEENS1_21CollectiveEpilogueFwdINS6_IJSA_SC_SB_EEES9_SE_SG_Li384ELb1ELb0ELb0ELb0EEENS1_36VarlenDynamicPersistentTileSchedulerILi192ELi128ELi384ELi32ELb0ELb0ELb1ELb1ELb0ELb1EEEEEEEEEvNT_6ParamsE:
[----:B------:R-:W-:Y:S01]  /*0000*/  LDC R1, c[0x0][0x37c] ;  /* 0x0000df00ff017b82 */ /* 0x000fe20000000800 */
[----:B------:R-:W-:Y:S05]  /*0010*/  EXIT ;  /* 0x000000000000794d */ /* 0x000fea0003800000 */
.L_x_5:
        /* <DEDUP_REMOVED lines=14> */
.L_x_14:


//--------------------- .text._ZN7cutlass13device_kernelIN5flash11enable_sm90INS1_16FlashAttnFwdSm90INS1_25CollectiveMainloopFwdSm90ILi2EN4cute5tupleIJNS5_1CILi1EEES8_S8_EEENS6_IJNS7_ILi192EEENS7_ILi128EEENS7_ILi64EEEEEELi64ENS_6half_tEfNS_4arch4Sm90ELb1ELb0ELb1ELb0ELb0ELb0ELb0ELb1ELb1ELb0ELb0ELb0EEENS1_21CollectiveEpilogueFwdINS6_IJSA_SC_SB_EEES9_SE_SG_Li384ELb0ELb0ELb0ELb0EEENS1_30DynamicPersistentTileSchedulerILi384ELi32ELb0ELb0ELb1EEEEEEEEEvNT_6ParamsE --------------------------
	.section	.text._ZN7cutlass13device_kernelIN5flash11enable_sm90INS1_16FlashAttnFwdSm90INS1_25CollectiveMainloopFwdSm90ILi2EN4cute5tupleIJNS5_1CILi1EEES8_S8_EEENS6_IJNS7_ILi192EEENS7_ILi128EEENS7_ILi64EEEEEELi64ENS_6half_tEfNS_4arch4Sm90ELb1ELb0ELb1ELb0ELb0ELb0ELb0ELb1ELb1ELb0ELb0ELb0EEENS1_21CollectiveEpilogueFwdINS6_IJSA_SC_SB_EEES9_SE_SG_Li384ELb0ELb0ELb0ELb0EEENS1_30DynamicPersistentTileSchedulerILi384ELi32ELb0ELb0ELb1EEEEEEEEEvNT_6ParamsE,"ax",@progbits
	.align	128
.text._ZN7cutlass13device_kernelIN5flash11enable_sm90INS1_16FlashAttnFwdSm90INS1_25CollectiveMainloopFwdSm90ILi2EN4cute5tupleIJNS5_1CILi1EEES8_S8_EEENS6_IJNS7_ILi192EEENS7_ILi128EEENS7_ILi64EEEEEELi64ENS_6half_tEfNS_4arch4Sm90ELb1ELb0ELb1ELb0ELb0ELb0ELb0ELb1ELb1ELb0ELb0ELb0EEENS1_21CollectiveEpilogueFwdINS6_IJSA_SC_SB_EEES9_SE_SG_Li384ELb0ELb0ELb0ELb0EEENS1_30DynamicPersistentTileSchedulerILi384ELi32ELb0ELb0ELb1EEEEEEEEEvNT_6ParamsE:
        .type           _ZN7cutlass13device_kernelIN5flash11enable_sm90INS1_16FlashAttnFwdSm90INS1_25CollectiveMainloopFwdSm90ILi2EN4cute5tupleIJNS5_1CILi1EEES8_S8_EEENS6_IJNS7_ILi192EEENS7_ILi128EEENS7_ILi64EEEEEELi64ENS_6half_tEfNS_4arch4Sm90ELb1ELb0ELb1ELb0ELb0ELb0ELb0ELb1ELb1ELb0ELb0ELb0EEENS1_21CollectiveEpilogueFwdINS6_IJSA_SC_SB_EEES9_SE_SG_Li384ELb0ELb0ELb0ELb0EEENS1_30DynamicPersistentTileSchedulerILi384ELi32ELb0ELb0ELb1EEEEEEEEEvNT_6ParamsE,@function
        .size           _ZN7cutlass13device_kernelIN5flash11enable_sm90INS1_16FlashAttnFwdSm90INS1_25CollectiveMainloopFwdSm90ILi2EN4cute5tupleIJNS5_1CILi1EEES8_S8_EEENS6_IJNS7_ILi192EEENS7_ILi128EEENS7_ILi64EEEEEELi64ENS_6half_tEfNS_4arch4Sm90ELb1ELb0ELb1ELb0ELb0ELb0ELb0ELb1ELb1ELb0ELb0ELb0EEENS1_21CollectiveEpilogueFwdINS6_IJSA_SC_SB_EEES9_SE_SG_Li384ELb0ELb0ELb0ELb0EEENS1_30DynamicPersistentTileSchedulerILi384ELi32ELb0ELb0ELb1EEEEEEEEEvNT_6ParamsE,(.L_x_15 - _ZN7cutlass13device_kernelIN5flash11enable_sm90INS1_16FlashAttnFwdSm90INS1_25CollectiveMainloopFwdSm90ILi2EN4cute5tupleIJNS5_1CILi1EEES8_S8_EEENS6_IJNS7_ILi192EEENS7_ILi128EEENS7_ILi64EEEEEELi64ENS_6half_tEfNS_4arch4Sm90ELb1ELb0ELb1ELb0ELb0ELb0ELb0ELb1ELb1ELb0ELb0ELb0EEENS1_21CollectiveEpilogueFwdINS6_IJSA_SC_SB_EEES9_SE_SG_Li384ELb0ELb0ELb0ELb0EEENS1_30DynamicPersistentTileSchedulerILi384ELi32ELb0ELb0ELb1EEEEEEEEEvNT_6ParamsE)
        .other          _ZN7cutlass13device_kernelIN5flash11enable_sm90INS1_16FlashAttnFwdSm90INS1_25CollectiveMainloopFwdSm90ILi2EN4cute5tupleIJNS5_1CILi1EEES8_S8_EEENS6_IJNS7_ILi192EEENS7_ILi128EEENS7_ILi64EEEEEELi64ENS_6half_tEfNS_4arch4Sm90ELb1ELb0ELb1ELb0ELb0ELb0ELb0ELb1ELb1ELb0ELb0ELb0EEENS1_21CollectiveEpilogueFwdINS6_IJSA_SC_SB_EEES9_SE_SG_Li384ELb0ELb0ELb0ELb0EEENS1_30DynamicPersistentTileSchedulerILi384ELi32ELb0ELb0ELb1EEEEEEEEEvNT_6ParamsE,@"STO_CUDA_ENTRY STV_DEFAULT"
_ZN7cutlass13device_kernelIN5flash11enable_sm90INS1_16FlashAttnFwdSm90INS1_25CollectiveMainloopFwdSm90ILi2EN4cute5tupleIJNS5_1CILi1EEES8_S8_EEENS6_IJNS7_ILi192EEENS7_ILi128EEENS7_ILi64EEEEEELi64ENS_6half_tEfNS_4arch4Sm90ELb1ELb0ELb1ELb0ELb0ELb0ELb0ELb1ELb1ELb0ELb0ELb0EEENS1_21CollectiveEpilogueFwdINS6_IJSA_SC_SB_EEES9_SE_SG_Li384ELb0ELb0ELb0ELb0EEENS1_30DynamicPersistentTileSchedulerILi384ELi32ELb0ELb0ELb1EEEEEEEEEvNT_6ParamsE:
[----:B------:R-:W-:Y:S01]  /*0000*/  LDC R1, c[0x0][0x37c] ;  /* 0x0000df00ff017b82 */ /* 0x000fe20000000800 */
[----:B------:R-:W-:Y:S05]  /*0010*/  EXIT ;  /* 0x000000000000794d */ /* 0x000fea0003800000 */
.L_x_6:
        /* <DEDUP_REMOVED lines=14> */
.L_x_15:


//--------------------- .text._ZN7cutlass13device_kernelIN5flash11enable_sm90INS1_16FlashAttnFwdSm90INS1_25CollectiveMainloopFwdSm90ILi2EN4cute5tupleIJNS5_1CILi1EEES8_S8_EEENS6_IJNS7_ILi192EEENS7_ILi128EEENS7_ILi64EEEEEELi64ENS_6half_tEfNS_4arch4Sm90ELb1ELb0ELb1ELb1ELb0ELb0ELb0ELb1ELb1ELb0ELb0ELb0EEENS1_21CollectiveEpilogueFwdINS6_IJSA_SC_SB_EEES9_SE_SG_Li384ELb1ELb0ELb0ELb0EEENS1_36VarlenDynamicPersistentTileSchedulerILi192ELi128ELi384ELi32ELb0ELb0ELb1ELb1ELb1ELb1EEEEEEEEEvNT_6ParamsE --------------------------
	.section	.text._ZN7cutlass13device_kernelIN5flash11enable_sm90INS1_16FlashAttnFwdSm90INS1_25CollectiveMainloopFwdSm90ILi2EN4cute5tupleIJNS5_1CILi1EEES8_S8_EEENS6_IJNS7_ILi192EEENS7_ILi128EEENS7_ILi64EEEEEELi64ENS_6half_tEfNS_4arch4Sm90ELb1ELb0ELb1ELb1ELb0ELb0ELb0ELb1ELb1ELb0ELb0ELb0EEENS1_21CollectiveEpilogueFwdINS6_IJSA_SC_SB_EEES9_SE_SG_Li384ELb1ELb0ELb0ELb0EEENS1_36VarlenDynamicPersistentTileSchedulerILi192ELi128ELi384ELi32ELb0ELb0ELb1ELb1ELb1ELb1EEEEEEEEEvNT_6ParamsE,"ax",@progbits
	.align	128
.text._ZN7cutlass13device_kernelIN5flash11enable_sm90INS1_16FlashAttnFwdSm90INS1_25CollectiveMainloopFwdSm90ILi2EN4cute5tupleIJNS5_1CILi1EEES8_S8_EEENS6_IJNS7_ILi192EEENS7_ILi128EEENS7_ILi64EEEEEELi64ENS_6half_tEfNS_4arch4Sm90ELb1ELb0ELb1ELb1ELb0ELb0ELb0ELb1ELb1ELb0ELb0ELb0EEENS1_21CollectiveEpilogueFwdINS6_IJSA_SC_SB_EEES9_SE_SG_Li384ELb1ELb0ELb0ELb0EEENS1_36VarlenDynamicPersistentTileSchedulerILi192ELi128ELi384ELi32ELb0ELb0ELb1ELb1ELb1ELb1EEEEEEEEEvNT_6ParamsE:
        .type           _ZN7cutlass13device_kernelIN5flash11enable_sm90INS1_16FlashAttnFwdSm90INS1_25CollectiveMainloopFwdSm90ILi2EN4cute5tupleIJNS5_1CILi1EEES8_S8_EEENS6_IJNS7_ILi192EEENS7_ILi128EEENS7_ILi64EEEEEELi64ENS_6half_tEfNS_4arch4Sm90ELb1ELb0ELb1ELb1ELb0ELb0ELb0ELb1ELb1ELb0ELb0ELb0EEENS1_21CollectiveEpilogueFwdINS6_IJSA_SC_SB_EEES9_SE_SG_Li384ELb1ELb0ELb0ELb0EEENS1_36VarlenDynamicPersistentTileSchedulerILi192ELi128ELi384ELi32ELb0ELb0ELb1ELb1ELb1ELb1EEEEEEEEEvNT_6ParamsE,@function
        .size           _ZN7cutlass13device_kernelIN5flash11enable_sm90INS1_16FlashAttnFwdSm90INS1_25CollectiveMainloopFwdSm90ILi2EN4cute5tupleIJNS5_1CILi1EEES8_S8_EEENS6_IJNS7_ILi192EEENS7_ILi128EEENS7_ILi64EEEEEELi64ENS_6half_tEfNS_4arch4Sm90ELb1ELb0ELb1ELb1ELb0ELb0ELb0ELb1ELb1ELb0ELb0ELb0EEENS1_21CollectiveEpilogueFwdINS6_IJSA_SC_SB_EEES9_SE_SG_Li384ELb1ELb0ELb0ELb0EEENS1_36VarlenDynamicPersistentTileSchedulerILi192ELi128ELi384ELi32ELb0ELb0ELb1ELb1ELb1ELb1EEEEEEEEEvNT_6ParamsE,(.L_x_16 - _ZN7cutlass13device_kernelIN5flash11enable_sm90INS1_16FlashAttnFwdSm90INS1_25CollectiveMainloopFwdSm90ILi2EN4cute5tupleIJNS5_1CILi1EEES8_S8_EEENS6_IJNS7_ILi192EEENS7_ILi128EEENS7_ILi64EEEEEELi64ENS_6half_tEfNS_4arch4Sm90ELb1ELb0ELb1ELb1ELb0ELb0ELb0ELb1ELb1ELb0ELb0ELb0EEENS1_21CollectiveEpilogueFwdINS6_IJSA_SC_SB_EEES9_SE_SG_Li384ELb1ELb0ELb0ELb0EEENS1_36VarlenDynamicPersistentTileSchedulerILi192ELi128ELi384ELi32ELb0ELb0ELb1ELb1ELb1ELb1EEEEEEEEEvNT_6ParamsE)
        .other          _ZN7cutlass13device_kernelIN5flash11enable_sm90INS1_16FlashAttnFwdSm90INS1_25CollectiveMainloopFwdSm90ILi2EN4cute5tupleIJNS5_1CILi1EEES8_S8_EEENS6_IJNS7_ILi192EEENS7_ILi128EEENS7_ILi64EEEEEELi64ENS_6half_tEfNS_4arch4Sm90ELb1ELb0ELb1ELb1ELb0ELb0ELb0ELb1ELb1ELb0ELb0ELb0EEENS1_21CollectiveEpilogueFwdINS6_IJSA_SC_SB_EEES9_SE_SG_Li384ELb1ELb0ELb0ELb0EEENS1_36VarlenDynamicPersistentTileSchedulerILi192ELi128ELi384ELi32ELb0ELb0ELb1ELb1ELb1ELb1EEEEEEEEEvNT_6ParamsE,@"STO_CUDA_ENTRY STV_DEFAULT"
_ZN7cutlass13device_kernelIN5flash11enable_sm90INS1_16FlashAttnFwdSm90INS1_25CollectiveMainloopFwdSm90ILi2EN4cute5tupleIJNS5_1CILi1EEES8_S8_EEENS6_IJNS7_ILi192EEENS7_ILi128EEENS7_ILi64EEEEEELi64ENS_6half_tEfNS_4arch4Sm90ELb1ELb0ELb1ELb1ELb0ELb0ELb0ELb1ELb1ELb0ELb0ELb0EEENS1_21CollectiveEpilogueFwdINS6_IJSA_SC_SB_EEES9_SE_SG_Li384ELb1ELb0ELb0ELb0EEENS1_36VarlenDynamicPersistentTileSchedulerILi192ELi128ELi384ELi32ELb0ELb0ELb1ELb1ELb1ELb1EEEEEEEEEvNT_6ParamsE:
[----:B------:R-:W-:Y:S01]  /*0000*/  LDC R1, c[0x0][0x37c] ;  /* 0x0000df00ff017b82 */ /* 0x000fe20000000800 */
[----:B------:R-:W-:Y:S05]  /*0010*/  EXIT ;  /* 0x000000000000794d */ /* 0x000fea0003800000 */
.L_x_7:
        /* <DEDUP_REMOVED lines=14> */
.L_x_16:


//--------------------- .text._ZN7cutlass13device_kernelIN5flash11enable_sm90INS1_16FlashAttnFwdSm90INS1_25CollectiveMainloopFwdSm90ILi2EN4cute5tupleIJNS5_1CILi1EEES8_S8_EEENS6_IJNS7_ILi192EEENS7_ILi128EEENS7_ILi64EEEEEELi64ENS_6half_tEfNS_4arch4Sm90ELb1ELb0ELb1ELb1ELb0ELb1ELb0ELb1ELb1ELb0ELb0ELb0EEENS1_21CollectiveEpilogueFwdINS6_IJSA_SC_SB_EEES9_SE_SG_Li384ELb1ELb0ELb0ELb0EEENS1_36VarlenDynamicPersistentTileSchedulerILi192ELi128ELi384ELi32ELb0ELb0ELb1ELb1ELb1ELb1EEEEEEEEEvNT_6ParamsE --------------------------
	.section	.text._ZN7cutlass13device_kernelIN5flash11enable_sm90INS1_16FlashAttnFwdSm90INS1_25CollectiveMainloopFwdSm90ILi2EN4cute5tupleIJNS5_1CILi1EEES8_S8_EEENS6_IJNS7_ILi192EEENS7_ILi128EEENS7_ILi64EEEEEELi64ENS_6half_tEfNS_4arch4Sm90ELb1ELb0ELb1ELb1ELb0ELb1ELb0ELb1ELb1ELb0ELb0ELb0EEENS1_21CollectiveEpilogueFwdINS6_IJSA_SC_SB_EEES9_SE_SG_Li384ELb1ELb0ELb0ELb0EEENS1_36VarlenDynamicPersistentTileSchedulerILi192ELi128ELi384ELi32ELb0ELb0ELb1ELb1ELb1ELb1EEEEEEEEEvNT_6ParamsE,"ax",@progbits
	.align	128
.text._ZN7cutlass13device_kernelIN5flash11enable_sm90INS1_16FlashAttnFwdSm90INS1_25CollectiveMainloopFwdSm90ILi2EN4cute5tupleIJNS5_1CILi1EEES8_S8_EEENS6_IJNS7_ILi192EEENS7_ILi128EEENS7_ILi64EEEEEELi64ENS_6half_tEfNS_4arch4Sm90ELb1ELb0ELb1ELb1ELb0ELb1ELb0ELb1ELb1ELb0ELb0ELb0EEENS1_21CollectiveEpilogueFwdINS6_IJSA_SC_SB_EEES9_SE_SG_Li384ELb1ELb0ELb0ELb0EEENS1_36VarlenDynamicPersistentTileSchedulerILi192ELi128ELi384ELi32ELb0ELb0ELb1ELb1ELb1ELb1EEEEEEEEEvNT_6ParamsE:
        .type           _ZN7cutlass13device_kernelIN5flash11enable_sm90INS1_16FlashAttnFwdSm90INS1_25CollectiveMainloopFwdSm90ILi2EN4cute5tupleIJNS5_1CILi1EEES8_S8_EEENS6_IJNS7_ILi192EEENS7_ILi128EEENS7_ILi64EEEEEELi64ENS_6half_tEfNS_4arch4Sm90ELb1ELb0ELb1ELb1ELb0ELb1ELb0ELb1ELb1ELb0ELb0ELb0EEENS1_21CollectiveEpilogueFwdINS6_IJSA_SC_SB_EEES9_SE_SG_Li384ELb1ELb0ELb0ELb0EEENS1_36VarlenDynamicPersistentTileSchedulerILi192ELi128ELi384ELi32ELb0ELb0ELb1ELb1ELb1ELb1EEEEEEEEEvNT_6ParamsE,@function
        .size           _ZN7cutlass13device_kernelIN5flash11enable_sm90INS1_16FlashAttnFwdSm90INS1_25CollectiveMainloopFwdSm90ILi2EN4cute5tupleIJNS5_1CILi1EEES8_S8_EEENS6_IJNS7_ILi192EEENS7_ILi128EEENS7_ILi64EEEEEELi64ENS_6half_tEfNS_4arch4Sm90ELb1ELb0ELb1ELb1ELb0ELb1ELb0ELb1ELb1ELb0ELb0ELb0EEENS1_21CollectiveEpilogueFwdINS6_IJSA_SC_SB_EEES9_SE_SG_Li384ELb1ELb0ELb0ELb0EEENS1_36VarlenDynamicPersistentTileSchedulerILi192ELi128ELi384ELi32ELb0ELb0ELb1ELb1ELb1ELb1EEEEEEEEEvNT_6ParamsE,(.L_x_17 - _ZN7cutlass13device_kernelIN5flash11enable_sm90INS1_16FlashAttnFwdSm90INS1_25CollectiveMainloopFwdSm90ILi2EN4cute5tupleIJNS5_1CILi1EEES8_S8_EEENS6_IJNS7_ILi192EEENS7_ILi128EEENS7_ILi64EEEEEELi64ENS_6half_tEfNS_4arch4Sm90ELb1ELb0ELb1ELb1ELb0ELb1ELb0ELb1ELb1ELb0ELb0ELb0EEENS1_21CollectiveEpilogueFwdINS6_IJSA_SC_SB_EEES9_SE_SG_Li384ELb1ELb0ELb0ELb0EEENS1_36VarlenDynamicPersistentTileSchedulerILi192ELi128ELi384ELi32ELb0ELb0ELb1ELb1ELb1ELb1EEEEEEEEEvNT_6ParamsE)
        .other          _ZN7cutlass13device_kernelIN5flash11enable_sm90INS1_16FlashAttnFwdSm90INS1_25CollectiveMainloopFwdSm90ILi2EN4cute5tupleIJNS5_1CILi1EEES8_S8_EEENS6_IJNS7_ILi192EEENS7_ILi128EEENS7_ILi64EEEEEELi64ENS_6half_tEfNS_4arch4Sm90ELb1ELb0ELb1ELb1ELb0ELb1ELb0ELb1ELb1ELb0ELb0ELb0EEENS1_21CollectiveEpilogueFwdINS6_IJSA_SC_SB_EEES9_SE_SG_Li384ELb1ELb0ELb0ELb0EEENS1_36VarlenDynamicPersistentTileSchedulerILi192ELi128ELi384ELi32ELb0ELb0ELb1ELb1ELb1ELb1EEEEEEEEEvNT_6ParamsE,@"STO_CUDA_ENTRY STV_DEFAULT"
_ZN7cutlass13device_kernelIN5flash11enable_sm90INS1_16FlashAttnFwdSm90INS1_25CollectiveMainloopFwdSm90ILi2EN4cute5tupleIJNS5_1CILi1EEES8_S8_EEENS6_IJNS7_ILi192EEENS7_ILi128EEENS7_ILi64EEEEEELi64ENS_6half_tEfNS_4arch4Sm90ELb1ELb0ELb1ELb1ELb0ELb1ELb0ELb1ELb1ELb0ELb0ELb0EEENS1_21CollectiveEpilogueFwdINS6_IJSA_SC_SB_EEES9_SE_SG_Li384ELb1ELb0ELb0ELb0EEENS1_36VarlenDynamicPersistentTileSchedulerILi192ELi128ELi384ELi32ELb0ELb0ELb1ELb1ELb1ELb1EEEEEEEEEvNT_6ParamsE:
[----:B------:R-:W-:Y:S01]  /*0000*/  LDC R1, c[0x0][0x37c] ;  /* 0x0000df00ff017b82 */ /* 0x000fe20000000800 */
[----:B------:R-:W-:Y:S05]  /*0010*/  EXIT ;  /* 0x000000000000794d */ /* 0x000fea0003800000 */
.L_x_8:
        /* <DEDUP_REMOVED lines=14> */
.L_x_17:


//--------------------- .nv.shared.reserved.0     --------------------------
	.section	.nv.shared.reserved.0,"aw",@nobits
	.weak		__nv_reservedSMEM_offset_0_alias
	.size		__nv_reservedSMEM_offset_0_alias, 0, 64
	.other		__nv_reservedSMEM_offset_0_alias,@"STO_CUDA_RESERVED_SHARED STV_DEFAULT"
__nv_reservedSMEM_offset_0_alias:
	.zero		0
	.zero		64


//--------------------- .nv.global                --------------------------
	.section	.nv.global,"aw",@nobits
.nv.global:
	.type		_ZN73_INTERNAL_e271c5b2_37_flash_fwd_hdim64_fp16_softcap_sm90_cu_f3e6f9ee_35904cute1_E,@object
	.size		_ZN73_INTERNAL_e271c5b2_37_flash_fwd_hdim64_fp16_softcap_sm90_cu_f3e6f9ee_35904cute1_E,(_ZN73_INTERNAL_e271c5b2_37_flash_fwd_hdim64_fp16_softcap_sm90_cu_f3e6f9ee_35904cuda3std3__45__cpo6cbeginE - _ZN73_INTERNAL_e271c5b2_37_flash_fwd_hdim64_fp16_softcap_sm90_cu_f3e6f9ee_35904cute1_E)
_ZN73_INTERNAL_e271c5b2_37_flash_fwd_hdim64_fp16_softcap_sm90_cu_f3e6f9ee_35904cute1_E:
	.zero		1
	.type		_ZN73_INTERNAL_e271c5b2_37_flash_fwd_hdim64_fp16_softcap_sm90_cu_f3e6f9ee_35904cuda3std3__45__cpo6cbeginE,@object
	.size		_ZN73_INTERNAL_e271c5b2_37_flash_fwd_hdim64_fp16_softcap_sm90_cu_f3e6f9ee_35904cuda3std3__45__cpo6cbeginE,(_ZN73_INTERNAL_e271c5b2_37_flash_fwd_hdim64_fp16_softcap_sm90_cu_f3e6f9ee_35904cuda3std3__48in_placeE - _ZN73_INTERNAL_e271c5b2_37_flash_fwd_hdim64_fp16_softcap_sm90_cu_f3e6f9ee_35904cuda3std3__45__cpo6cbeginE)
_ZN73_INTERNAL_e271c5b2_37_flash_fwd_hdim64_fp16_softcap_sm90_cu_f3e6f9ee_35904cuda3std3__45__cpo6cbeginE:
	.zero		1
	.type		_ZN73_INTERNAL_e271c5b2_37_flash_fwd_hdim64_fp16_softcap_sm90_cu_f3e6f9ee_35904cuda3std3__48in_placeE,@object
	.size		_ZN73_INTERNAL_e271c5b2_37_flash_fwd_hdim64_fp16_softcap_sm90_cu_f3e6f9ee_35904cuda3std3__48in_placeE,(_ZN73_INTERNAL_e271c5b2_37_flash_fwd_hdim64_fp16_softcap_sm90_cu_f3e6f9ee_35904cuda3std6ranges3__45__cpo9iter_moveE - _ZN73_INTERNAL_e271c5b2_37_flash_fwd_hdim64_fp16_softcap_sm90_cu_f3e6f9ee_35904cuda3std3__48in_placeE)
_ZN73_INTERNAL_e271c5b2_37_flash_fwd_hdim64_fp16_softcap_sm90_cu_f3e6f9ee_35904cuda3std3__48in_placeE:
	.zero		1
	.type		_ZN73_INTERNAL_e271c5b2_37_flash_fwd_hdim64_fp16_softcap_sm90_cu_f3e6f9ee_35904cuda3std6ranges3__45__cpo9iter_moveE,@object
	.size		_ZN73_INTERNAL_e271c5b2_37_flash_fwd_hdim64_fp16_softcap_sm90_cu_f3e6f9ee_35904cuda3std6ranges3__45__cpo9iter_moveE,(_ZN73_INTERNAL_e271c5b2_37_flash_fwd_hdim64_fp16_softcap_sm90_cu_f3e6f9ee_35904cuda3std3__45__cpo5beginE - _ZN73_INTERNAL_e271c5b2_37_flash_fwd_hdim64_fp16_softcap_sm90_cu_f3e6f9ee_35904cuda3std6ranges3__45__cpo9iter_moveE)
_ZN73_INTERNAL_e271c5b2_37_flash_fwd_hdim64_fp16_softcap_sm90_cu_f3e6f9ee_35904cuda3std6ranges3__45__cpo9iter_moveE:
	.zero		1
	.type		_ZN73_INTERNAL_e271c5b2_37_flash_fwd_hdim64_fp16_softcap_sm90_cu_f3e6f9ee_35904cuda3std3__45__cpo5beginE,@object
	.size		_ZN73_INTERNAL_e271c5b2_37_flash_fwd_hdim64_fp16_softcap_sm90_cu_f3e6f9ee_35904cuda3std3__45__cpo5beginE,(_ZN73_INTERNAL_e271c5b2_37_flash_fwd_hdim64_fp16_softcap_sm90_cu_f3e6f9ee_35904cuda3std3__475_GLOBAL__N__e271c5b2_37_flash_fwd_hdim64_fp16_softcap_sm90_cu_f3e6f9ee_35906ignoreE - _ZN73_INTERNAL_e271c5b2_37_flash_fwd_hdim64_fp16_softcap_sm90_cu_f3e6f9ee_35904cuda3std3__45__cpo5beginE)
_ZN73_INTERNAL_e271c5b2_37_flash_fwd_hdim64_fp16_softcap_sm90_cu_f3e6f9ee_35904cuda3std3__45__cpo5beginE:
	.zero		1
	.type		_ZN73_INTERNAL_e271c5b2_37_flash_fwd_hdim64_fp16_softcap_sm90_cu_f3e6f9ee_35904cuda3std3__475_GLOBAL__N__e271c5b2_37_flash_fwd_hdim64_fp16_softcap_sm90_cu_f3e6f9ee_35906ignoreE,@object
	.size		_ZN73_INTERNAL_e271c5b2_37_flash_fwd_hdim64_fp16_softcap_sm90_cu_f3e6f9ee_35904cuda3std3__475_GLOBAL__N__e271c5b2_37_flash_fwd_hdim64_fp16_softcap_sm90_cu_f3e6f9ee_35906ignoreE,(_ZN73_INTERNAL_e271c5b2_37_flash_fwd_hdim64_fp16_softcap_sm90_cu_f3e6f9ee_35904cute7productE - _ZN73_INTERNAL_e271c5b2_37_flash_fwd_hdim64_fp16_softcap_sm90_cu_f3e6f9ee_35904cuda3std3__475_GLOBAL__N__e271c5b2_37_flash_fwd_hdim64_fp16_softcap_sm90_cu_f3e6f9ee_35906ignoreE)
_ZN73_INTERNAL_e271c5b2_37_flash_fwd_hdim64_fp16_softcap_sm90_cu_f3e6f9ee_35904cuda3std3__475_GLOBAL__N__e271c5b2_37_flash_fwd_hdim64_fp16_softcap_sm90_cu_f3e6f9ee_35906ignoreE:
	.zero		1
	.type		_ZN73_INTERNAL_e271c5b2_37_flash_fwd_hdim64_fp16_softcap_sm90_cu_f3e6f9ee_35904cute7productE,@object
	.size		_ZN73_INTERNAL_e271c5b2_37_flash_fwd_hdim64_fp16_softcap_sm90_cu_f3e6f9ee_35904cute7productE,(_ZN73_INTERNAL_e271c5b2_37_flash_fwd_hdim64_fp16_softcap_sm90_cu_f3e6f9ee_35904cuda3std3__45__cpo3endE - _ZN73_INTERNAL_e271c5b2_37_flash_fwd_hdim64_fp16_softcap_sm90_cu_f3e6f9ee_35904cute7productE)
_ZN73_INTERNAL_e271c5b2_37_flash_fwd_hdim64_fp16_softcap_sm90_cu_f3e6f9ee_35904cute7productE:
	.zero		1
	.type		_ZN73_INTERNAL_e271c5b2_37_flash_fwd_hdim64_fp16_softcap_sm90_cu_f3e6f9ee_35904cuda3std3__45__cpo3endE,@object
	.size		_ZN73_INTERNAL_e271c5b2_37_flash_fwd_hdim64_fp16_softcap_sm90_cu_f3e6f9ee_35904cuda3std3__45__cpo3endE,(_ZN73_INTERNAL_e271c5b2_37_flash_fwd_hdim64_fp16_softcap_sm90_cu_f3e6f9ee_35904cuda3std3__419piecewise_constructE - _ZN73_INTERNAL_e271c5b2_37_flash_fwd_hdim64_fp16_softcap_sm90_cu_f3e6f9ee_35904cuda3std3__45__cpo3endE)
_ZN73_INTERNAL_e271c5b2_37_flash_fwd_hdim64_fp16_softcap_sm90_cu_f3e6f9ee_35904cuda3std3__45__cpo3endE:
	.zero		1
	.type		_ZN73_INTERNAL_e271c5b2_37_flash_fwd_hdim64_fp16_softcap_sm90_cu_f3e6f9ee_35904cuda3std3__419piecewise_constructE,@object
	.size		_ZN73_INTERNAL_e271c5b2_37_flash_fwd_hdim64_fp16_softcap_sm90_cu_f3e6f9ee_35904cuda3std3__419piecewise_constructE,(_ZN73_INTERNAL_e271c5b2_37_flash_fwd_hdim64_fp16_softcap_sm90_cu_f3e6f9ee_35904cuda3std3__45__cpo4cendE - _ZN73_INTERNAL_e271c5b2_37_flash_fwd_hdim64_fp16_softcap_sm90_cu_f3e6f9ee_35904cuda3std3__419piecewise_constructE)
_ZN73_INTERNAL_e271c5b2_37_flash_fwd_hdim64_fp16_softcap_sm90_cu_f3e6f9ee_35904cuda3std3__419piecewise_constructE:
	.zero		1
	.type		_ZN73_INTERNAL_e271c5b2_37_flash_fwd_hdim64_fp16_softcap_sm90_cu_f3e6f9ee_35904cuda3std3__45__cpo4cendE,@object
	.size		_ZN73_INTERNAL_e271c5b2_37_flash_fwd_hdim64_fp16_softcap_sm90_cu_f3e6f9ee_35904cuda3std3__45__cpo4cendE,(_ZN73_INTERNAL_e271c5b2_37_flash_fwd_hdim64_fp16_softcap_sm90_cu_f3e6f9ee_35904cuda3std6ranges3__45__cpo4swapE - _ZN73_INTERNAL_e271c5b2_37_flash_fwd_hdim64_fp16_softcap_sm90_cu_f3e6f9ee_35904cuda3std3__45__cpo4cendE)
_ZN73_INTERNAL_e271c5b2_37_flash_fwd_hdim64_fp16_softcap_sm90_cu_f3e6f9ee_35904cuda3std3__45__cpo4cendE:
	.zero		1
	.type		_ZN73_INTERNAL_e271c5b2_37_flash_fwd_hdim64_fp16_softcap_sm90_cu_f3e6f9ee_35904cuda3std6ranges3__45__cpo4swapE,@object
	.size		_ZN73_INTERNAL_e271c5b2_37_flash_fwd_hdim64_fp16_softcap_sm90_cu_f3e6f9ee_35904cuda3std6ranges3__45__cpo4swapE,(.L_7 - _ZN73_INTERNAL_e271c5b2_37_flash_fwd_hdim64_fp16_softcap_sm90_cu_f3e6f9ee_35904cuda3std6ranges3__45__cpo4swapE)
_ZN73_INTERNAL_e271c5b2_37_flash_fwd_hdim64_fp16_softcap_sm90_cu_f3e6f9ee_35904cuda3std6ranges3__45__cpo4swapE:
	.zero		1
.L_7:


//--------------------- .nv.constant0._ZN7cutlass13device_kernelIN5flash11enable_sm90INS1_16FlashAttnFwdSm90INS1_25CollectiveMainloopFwdSm90ILi2EN4cute5tupleIJNS5_1CILi1EEES8_S8_EEENS6_IJNS7_ILi192EEESA_NS7_ILi64EEEEEELi64ENS_6half_tEfNS_4arch4Sm90ELb0ELb0ELb1ELb0ELb0ELb0ELb0ELb0ELb1ELb0ELb0ELb0EEENS1_21CollectiveEpilogueFwdINS6_IJSA_SB_SA_EEES9_SD_SF_Li384ELb0ELb0ELb0ELb0EEENS1_29StaticPersistentTileSchedulerILb0EEEEEEEEEvNT_6ParamsE --------------------------
	.section	.nv.constant0._ZN7cutlass13device_kernelIN5flash11enable_sm90INS1_16FlashAttnFwdSm90INS1_25CollectiveMainloopFwdSm90ILi2EN4cute5tupleIJNS5_1CILi1EEES8_S8_EEENS6_IJNS7_ILi192EEESA_NS7_ILi64EEEEEELi64ENS_6half_tEfNS_4arch4Sm90ELb0ELb0ELb1ELb0ELb0ELb0ELb0ELb0ELb1ELb0ELb0ELb0EEENS1_21CollectiveEpilogueFwdINS6_IJSA_SB_SA_EEES9_SD_SF_Li384ELb0ELb0ELb0ELb0EEENS1_29StaticPersistentTileSchedulerILb0EEEEEEEEEvNT_6ParamsE,"a",@progbits
	.sectionflags	@""
	.align	4
.nv.constant0._ZN7cutlass13device_kernelIN5flash11enable_sm90INS1_16FlashAttnFwdSm90INS1_25CollectiveMainloopFwdSm90ILi2EN4cute5tupleIJNS5_1CILi1EEES8_S8_EEENS6_IJNS7_ILi192EEESA_NS7_ILi64EEEEEELi64ENS_6half_tEfNS_4arch4Sm90ELb0ELb0ELb1ELb0ELb0ELb0ELb0ELb0ELb1ELb0ELb0ELb0EEENS1_21CollectiveEpilogueFwdINS6_IJSA_SB_SA_EEES9_SD_SF_Li384ELb0ELb0ELb0ELb0EEENS1_29StaticPersistentTileSchedulerILb0EEEEEEEEEvNT_6ParamsE:
	.zero		3840


//--------------------- .nv.constant0._ZN7cutlass13device_kernelIN5flash11enable_sm90INS1_16FlashAttnFwdSm90INS1_25CollectiveMainloopFwdSm90ILi2EN4cute5tupleIJNS5_1CILi1EEES8_S8_EEENS6_IJNS7_ILi192EEESA_NS7_ILi64EEEEEELi64ENS_6half_tEfNS_4arch4Sm90ELb0ELb0ELb1ELb1ELb0ELb0ELb0ELb0ELb1ELb0ELb0ELb0EEENS1_21CollectiveEpilogueFwdINS6_IJSA_SB_SA_EEES9_SD_SF_Li384ELb1ELb0ELb0ELb0EEENS1_36VarlenDynamicPersistentTileSchedulerILi192ELi192ELi384ELi32ELb0ELb0ELb1ELb0ELb1ELb1EEEEEEEEEvNT_6ParamsE --------------------------
	.section	.nv.constant0._ZN7cutlass13device_kernelIN5flash11enable_sm90INS1_16FlashAttnFwdSm90INS1_25CollectiveMainloopFwdSm90ILi2EN4cute5tupleIJNS5_1CILi1EEES8_S8_EEENS6_IJNS7_ILi192EEESA_NS7_ILi64EEEEEELi64ENS_6half_tEfNS_4arch4Sm90ELb0ELb0ELb1ELb1ELb0ELb0ELb0ELb0ELb1ELb0ELb0ELb0EEENS1_21CollectiveEpilogueFwdINS6_IJSA_SB_SA_EEES9_SD_SF_Li384ELb1ELb0ELb0ELb0EEENS1_36VarlenDynamicPersistentTileSchedulerILi192ELi192ELi384ELi32ELb0ELb0ELb1ELb0ELb1ELb1EEEEEEEEEvNT_6ParamsE,"a",@progbits
	.sectionflags	@""
	.align	4
.nv.constant0._ZN7cutlass13device_kernelIN5flash11enable_sm90INS1_16FlashAttnFwdSm90INS1_25CollectiveMainloopFwdSm90ILi2EN4cute5tupleIJNS5_1CILi1EEES8_S8_EEENS6_IJNS7_ILi192EEESA_NS7_ILi64EEEEEELi64ENS_6half_tEfNS_4arch4Sm90ELb0ELb0ELb1ELb1ELb0ELb0ELb0ELb0ELb1ELb0ELb0ELb0EEENS1_21CollectiveEpilogueFwdINS6_IJSA_SB_SA_EEES9_SD_SF_Li384ELb1ELb0ELb0ELb0EEENS1_36VarlenDynamicPersistentTileSchedulerILi192ELi192ELi384ELi32ELb0ELb0ELb1ELb0ELb1ELb1EEEEEEEEEvNT_6ParamsE:
	.zero		3456


//--------------------- .nv.constant0._ZN7cutlass13device_kernelIN5flash11enable_sm90INS1_16FlashAttnFwdSm90INS1_25CollectiveMainloopFwdSm90ILi2EN4cute5tupleIJNS5_1CILi1EEES8_S8_EEENS6_IJNS7_ILi192EEESA_NS7_ILi64EEEEEELi64ENS_6half_tEfNS_4arch4Sm90ELb0ELb0ELb1ELb1ELb0ELb1ELb0ELb0ELb1ELb0ELb0ELb0EEENS1_21CollectiveEpilogueFwdINS6_IJSA_SB_SA_EEES9_SD_SF_Li384ELb1ELb0ELb0ELb0EEENS1_36VarlenDynamicPersistentTileSchedulerILi192ELi192ELi384ELi32ELb0ELb0ELb1ELb0ELb1ELb1EEEEEEEEEvNT_6ParamsE --------------------------
	.section	.nv.constant0._ZN7cutlass13device_kernelIN5flash11enable_sm90INS1_16FlashAttnFwdSm90INS1_25CollectiveMainloopFwdSm90ILi2EN4cute5tupleIJNS5_1CILi1EEES8_S8_EEENS6_IJNS7_ILi192EEESA_NS7_ILi64EEEEEELi64ENS_6half_tEfNS_4arch4Sm90ELb0ELb0ELb1ELb1ELb0ELb1ELb0ELb0ELb1ELb0ELb0ELb0EEENS1_21CollectiveEpilogueFwdINS6_IJSA_SB_SA_EEES9_SD_SF_Li384ELb1ELb0ELb0ELb0EEENS1_36VarlenDynamicPersistentTileSchedulerILi192ELi192ELi384ELi32ELb0ELb0ELb1ELb0ELb1ELb1EEEEEEEEEvNT_6ParamsE,"a",@progbits
	.sectionflags	@""
	.align	4
.nv.constant0._ZN7cutlass13device_kernelIN5flash11enable_sm90INS1_16FlashAttnFwdSm90INS1_25CollectiveMainloopFwdSm90ILi2EN4cute5tupleIJNS5_1CILi1EEES8_S8_EEENS6_IJNS7_ILi192EEESA_NS7_ILi64EEEEEELi64ENS_6half_tEfNS_4arch4Sm90ELb0ELb0ELb1ELb1ELb0ELb1ELb0ELb0ELb1ELb0ELb0ELb0EEENS1_21CollectiveEpilogueFwdINS6_IJSA_SB_SA_EEES9_SD_SF_Li384ELb1ELb0ELb0ELb0EEENS1_36VarlenDynamicPersistentTileSchedulerILi192ELi192ELi384ELi32ELb0ELb0ELb1ELb0ELb1ELb1EEEEEEEEEvNT_6ParamsE:
	.zero		3456


//--------------------- .nv.constant0._ZN7cutlass13device_kernelIN5flash11enable_sm90INS1_16FlashAttnFwdSm90INS1_25CollectiveMainloopFwdSm90ILi2EN4cute5tupleIJNS5_1CILi1EEES8_S8_EEENS6_IJNS7_ILi192EEENS7_ILi128EEENS7_ILi64EEEEEELi64ENS_6half_tEfNS_4arch4Sm90ELb0ELb1ELb1ELb0ELb0ELb0ELb0ELb1ELb1ELb0ELb0ELb0EEENS1_21CollectiveEpilogueFwdINS6_IJSA_SC_SB_EEES9_SE_SG_Li384ELb0ELb0ELb0ELb0EEENS1_30DynamicPersistentTileSchedulerILi384ELi32ELb0ELb0ELb1EEEEEEEEEvNT_6ParamsE --------------------------
	.section	.nv.constant0._ZN7cutlass13device_kernelIN5flash11enable_sm90INS1_16FlashAttnFwdSm90INS1_25CollectiveMainloopFwdSm90ILi2EN4cute5tupleIJNS5_1CILi1EEES8_S8_EEENS6_IJNS7_ILi192EEENS7_ILi128EEENS7_ILi64EEEEEELi64ENS_6half_tEfNS_4arch4Sm90ELb0ELb1ELb1ELb0ELb0ELb0ELb0ELb1ELb1ELb0ELb0ELb0EEENS1_21CollectiveEpilogueFwdINS6_IJSA_SC_SB_EEES9_SE_SG_Li384ELb0ELb0ELb0ELb0EEENS1_30DynamicPersistentTileSchedulerILi384ELi32ELb0ELb0ELb1EEEEEEEEEvNT_6ParamsE,"a",@progbits
	.sectionflags	@""
	.align	4
.nv.constant0._ZN7cutlass13device_kernelIN5flash11enable_sm90INS1_16FlashAttnFwdSm90INS1_25CollectiveMainloopFwdSm90ILi2EN4cute5tupleIJNS5_1CILi1EEES8_S8_EEENS6_IJNS7_ILi192EEENS7_ILi128EEENS7_ILi64EEEEEELi64ENS_6half_tEfNS_4arch4Sm90ELb0ELb1ELb1ELb0ELb0ELb0ELb0ELb1ELb1ELb0ELb0ELb0EEENS1_21CollectiveEpilogueFwdINS6_IJSA_SC_SB_EEES9_SE_SG_Li384ELb0ELb0ELb0ELb0EEENS1_30DynamicPersistentTileSchedulerILi384ELi32ELb0ELb0ELb1EEEEEEEEEvNT_6ParamsE:
	.zero		3840


//--------------------- .nv.constant0._ZN7cutlass13device_kernelIN5flash11enable_sm90INS1_16FlashAttnFwdSm90INS1_25CollectiveMainloopFwdSm90ILi2EN4cute5tupleIJNS5_1CILi1EEES8_S8_EEENS6_IJNS7_ILi192EEENS7_ILi128EEENS7_ILi64EEEEEELi64ENS_6half_tEfNS_4arch4Sm90ELb0ELb1ELb1ELb1ELb0ELb0ELb0ELb1ELb1ELb0ELb0ELb0EEENS1_21CollectiveEpilogueFwdINS6_IJSA_SC_SB_EEES9_SE_SG_Li384ELb1ELb0ELb0ELb0EEENS1_36VarlenDynamicPersistentTileSchedulerILi192ELi128ELi384ELi32ELb0ELb0ELb1ELb1ELb0ELb1EEEEEEEEEvNT_6ParamsE --------------------------
	.section	.nv.constant0._ZN7cutlass13device_kernelIN5flash11enable_sm90INS1_16FlashAttnFwdSm90INS1_25CollectiveMainloopFwdSm90ILi2EN4cute5tupleIJNS5_1CILi1EEES8_S8_EEENS6_IJNS7_ILi192EEENS7_ILi128EEENS7_ILi64EEEEEELi64ENS_6half_tEfNS_4arch4Sm90ELb0ELb1ELb1ELb1ELb0ELb0ELb0ELb1ELb1ELb0ELb0ELb0EEENS1_21CollectiveEpilogueFwdINS6_IJSA_SC_SB_EEES9_SE_SG_Li384ELb1ELb0ELb0ELb0EEENS1_36VarlenDynamicPersistentTileSchedulerILi192ELi128ELi384ELi32ELb0ELb0ELb1ELb1ELb0ELb1EEEEEEEEEvNT_6ParamsE,"a",@progbits
	.sectionflags	@""
	.align	4
.nv.constant0._ZN7cutlass13device_kernelIN5flash11enable_sm90INS1_16FlashAttnFwdSm90INS1_25CollectiveMainloopFwdSm90ILi2EN4cute5tupleIJNS5_1CILi1EEES8_S8_EEENS6_IJNS7_ILi192EEENS7_ILi128EEENS7_ILi64EEEEEELi64ENS_6half_tEfNS_4arch4Sm90ELb0ELb1ELb1ELb1ELb0ELb0ELb0ELb1ELb1ELb0ELb0ELb0EEENS1_21CollectiveEpilogueFwdINS6_IJSA_SC_SB_EEES9_SE_SG_Li384ELb1ELb0ELb0ELb0EEENS1_36VarlenDynamicPersistentTileSchedulerILi192ELi128ELi384ELi32ELb0ELb0ELb1ELb1ELb0ELb1EEEEEEEEEvNT_6ParamsE:
	.zero		3456


//--------------------- .nv.constant0._ZN7cutlass13device_kernelIN5flash11enable_sm90INS1_16FlashAttnFwdSm90INS1_25CollectiveMainloopFwdSm90ILi2EN4cute5tupleIJNS5_1CILi1EEES8_S8_EEENS6_IJNS7_ILi192EEENS7_ILi128EEENS7_ILi64EEEEEELi64ENS_6half_tEfNS_4arch4Sm90ELb0ELb1ELb1ELb1ELb0ELb1ELb0ELb1ELb1ELb0ELb0ELb0EEENS1_21CollectiveEpilogueFwdINS6_IJSA_SC_SB_EEES9_SE_SG_Li384ELb1ELb0ELb0ELb0EEENS1_36VarlenDynamicPersistentTileSchedulerILi192ELi128ELi384ELi32ELb0ELb0ELb1ELb1ELb0ELb1EEEEEEEEEvNT_6ParamsE --------------------------
	.section	.nv.constant0._ZN7cutlass13device_kernelIN5flash11enable_sm90INS1_16FlashAttnFwdSm90INS1_25CollectiveMainloopFwdSm90ILi2EN4cute5tupleIJNS5_1CILi1EEES8_S8_EEENS6_IJNS7_ILi192EEENS7_ILi128EEENS7_ILi64EEEEEELi64ENS_6half_tEfNS_4arch4Sm90ELb0ELb1ELb1ELb1ELb0ELb1ELb0ELb1ELb1ELb0ELb0ELb0EEENS1_21CollectiveEpilogueFwdINS6_IJSA_SC_SB_EEES9_SE_SG_Li384ELb1ELb0ELb0ELb0EEENS1_36VarlenDynamicPersistentTileSchedulerILi192ELi128ELi384ELi32ELb0ELb0ELb1ELb1ELb0ELb1EEEEEEEEEvNT_6ParamsE,"a",@progbits
	.sectionflags	@""
	.align	4
.nv.constant0._ZN7cutlass13device_kernelIN5flash11enable_sm90INS1_16FlashAttnFwdSm90INS1_25CollectiveMainloopFwdSm90ILi2EN4cute5tupleIJNS5_1CILi1EEES8_S8_EEENS6_IJNS7_ILi192EEENS7_ILi128EEENS7_ILi64EEEEEELi64ENS_6half_tEfNS_4arch4Sm90ELb0ELb1ELb1ELb1ELb0ELb1ELb0ELb1ELb1ELb0ELb0ELb0EEENS1_21CollectiveEpilogueFwdINS6_IJSA_SC_SB_EEES9_SE_SG_Li384ELb1ELb0ELb0ELb0EEENS1_36VarlenDynamicPersistentTileSchedulerILi192ELi128ELi384ELi32ELb0ELb0ELb1ELb1ELb0ELb1EEEEEEEEEvNT_6ParamsE:
	.zero		3456


//--------------------- .nv.constant0._ZN7cutlass13device_kernelIN5flash11enable_sm90INS1_16FlashAttnFwdSm90INS1_25CollectiveMainloopFwdSm90ILi2EN4cute5tupleIJNS5_1CILi1EEES8_S8_EEENS6_IJNS7_ILi192EEENS7_ILi128EEENS7_ILi64EEEEEELi64ENS_6half_tEfNS_4arch4Sm90ELb1ELb0ELb1ELb0ELb0ELb0ELb0ELb1ELb1ELb0ELb0ELb0EEENS1_21CollectiveEpilogueFwdINS6_IJSA_SC_SB_EEES9_SE_SG_Li384ELb0ELb0ELb0ELb0EEENS1_30DynamicPersistentTileSchedulerILi384ELi32ELb0ELb0ELb1EEEEEEEEEvNT_6ParamsE --------------------------
	.section	.nv.constant0._ZN7cutlass13device_kernelIN5flash11enable_sm90INS1_16FlashAttnFwdSm90INS1_25CollectiveMainloopFwdSm90ILi2EN4cute5tupleIJNS5_1CILi1EEES8_S8_EEENS6_IJNS7_ILi192EEENS7_ILi128EEENS7_ILi64EEEEEELi64ENS_6half_tEfNS_4arch4Sm90ELb1ELb0ELb1ELb0ELb0ELb0ELb0ELb1ELb1ELb0ELb0ELb0EEENS1_21CollectiveEpilogueFwdINS6_IJSA_SC_SB_EEES9_SE_SG_Li384ELb0ELb0ELb0ELb0EEENS1_30DynamicPersistentTileSchedulerILi384ELi32ELb0ELb0ELb1EEEEEEEEEvNT_6ParamsE,"a",@progbits
	.sectionflags	@""
	.align	4
.nv.constant0._ZN7cutlass13device_kernelIN5flash11enable_sm90INS1_16FlashAttnFwdSm90INS1_25CollectiveMainloopFwdSm90ILi2EN4cute5tupleIJNS5_1CILi1EEES8_S8_EEENS6_IJNS7_ILi192EEENS7_ILi128EEENS7_ILi64EEEEEELi64ENS_6half_tEfNS_4arch4Sm90ELb1ELb0ELb1ELb0ELb0ELb0ELb0ELb1ELb1ELb0ELb0ELb0EEENS1_21CollectiveEpilogueFwdINS6_IJSA_SC_SB_EEES9_SE_SG_Li384ELb0ELb0ELb0ELb0EEENS1_30DynamicPersistentTileSchedulerILi384ELi32ELb0ELb0ELb1EEEEEEEEEvNT_6ParamsE:
	.zero		3840


//--------------------- .nv.constant0._ZN7cutlass13device_kernelIN5flash11enable_sm90INS1_16FlashAttnFwdSm90INS1_25CollectiveMainloopFwdSm90ILi2EN4cute5tupleIJNS5_1CILi1EEES8_S8_EEENS6_IJNS7_ILi192EEENS7_ILi128EEENS7_ILi64EEEEEELi64ENS_6half_tEfNS_4arch4Sm90ELb1ELb0ELb1ELb1ELb0ELb0ELb0ELb1ELb1ELb0ELb0ELb0EEENS1_21CollectiveEpilogueFwdINS6_IJSA_SC_SB_EEES9_SE_SG_Li384ELb1ELb0ELb0ELb0EEENS1_36VarlenDynamicPersistentTileSchedulerILi192ELi128ELi384ELi32ELb0ELb0ELb1ELb1ELb1ELb1EEEEEEEEEvNT_6ParamsE --------------------------
	.section	.nv.constant0._ZN7cutlass13device_kernelIN5flash11enable_sm90INS1_16FlashAttnFwdSm90INS1_25CollectiveMainloopFwdSm90ILi2EN4cute5tupleIJNS5_1CILi1EEES8_S8_EEENS6_IJNS7_ILi192EEENS7_ILi128EEENS7_ILi64EEEEEELi64ENS_6half_tEfNS_4arch4Sm90ELb1ELb0ELb1ELb1ELb0ELb0ELb0ELb1ELb1ELb0ELb0ELb0EEENS1_21CollectiveEpilogueFwdINS6_IJSA_SC_SB_EEES9_SE_SG_Li384ELb1ELb0ELb0ELb0EEENS1_36VarlenDynamicPersistentTileSchedulerILi192ELi128ELi384ELi32ELb0ELb0ELb1ELb1ELb1ELb1EEEEEEEEEvNT_6ParamsE,"a",@progbits
	.sectionflags	@""
	.align	4
.nv.constant0._ZN7cutlass13device_kernelIN5flash11enable_sm90INS1_16FlashAttnFwdSm90INS1_25CollectiveMainloopFwdSm90ILi2EN4cute5tupleIJNS5_1CILi1EEES8_S8_EEENS6_IJNS7_ILi192EEENS7_ILi128EEENS7_ILi64EEEEEELi64ENS_6half_tEfNS_4arch4Sm90ELb1ELb0ELb1ELb1ELb0ELb0ELb0ELb1ELb1ELb0ELb0ELb0EEENS1_21CollectiveEpilogueFwdINS6_IJSA_SC_SB_EEES9_SE_SG_Li384ELb1ELb0ELb0ELb0EEENS1_36VarlenDynamicPersistentTileSchedulerILi192ELi128ELi384ELi32ELb0ELb0ELb1ELb1ELb1ELb1EEEEEEEEEvNT_6ParamsE:
	.zero		3456


//--------------------- .nv.constant0._ZN7cutlass13device_kernelIN5flash11enable_sm90INS1_16FlashAttnFwdSm90INS1_25CollectiveMainloopFwdSm90ILi2EN4cute5tupleIJNS5_1CILi1EEES8_S8_EEENS6_IJNS7_ILi192EEENS7_ILi128EEENS7_ILi64EEEEEELi64ENS_6half_tEfNS_4arch4Sm90ELb1ELb0ELb1ELb1ELb0ELb1ELb0ELb1ELb1ELb0ELb0ELb0EEENS1_21CollectiveEpilogueFwdINS6_IJSA_SC_SB_EEES9_SE_SG_Li384ELb1ELb0ELb0ELb0EEENS1_36VarlenDynamicPersistentTileSchedulerILi192ELi128ELi384ELi32ELb0ELb0ELb1ELb1ELb1ELb1EEEEEEEEEvNT_6ParamsE --------------------------
	.section	.nv.constant0._ZN7cutlass13device_kernelIN5flash11enable_sm90INS1_16FlashAttnFwdSm90INS1_25CollectiveMainloopFwdSm90ILi2EN4cute5tupleIJNS5_1CILi1EEES8_S8_EEENS6_IJNS7_ILi192EEENS7_ILi128EEENS7_ILi64EEEEEELi64ENS_6half_tEfNS_4arch4Sm90ELb1ELb0ELb1ELb1ELb0ELb1ELb0ELb1ELb1ELb0ELb0ELb0EEENS1_21CollectiveEpilogueFwdINS6_IJSA_SC_SB_EEES9_SE_SG_Li384ELb1ELb0ELb0ELb0EEENS1_36VarlenDynamicPersistentTileSchedulerILi192ELi128ELi384ELi32ELb0ELb0ELb1ELb1ELb1ELb1EEEEEEEEEvNT_6ParamsE,"a",@progbits
	.sectionflags	@""
	.align	4
.nv.constant0._ZN7cutlass13device_kernelIN5flash11enable_sm90INS1_16FlashAttnFwdSm90INS1_25CollectiveMainloopFwdSm90ILi2EN4cute5tupleIJNS5_1CILi1EEES8_S8_EEENS6_IJNS7_ILi192EEENS7_ILi128EEENS7_ILi64EEEEEELi64ENS_6half_tEfNS_4arch4Sm90ELb1ELb0ELb1ELb1ELb0ELb1ELb0ELb1ELb1ELb0ELb0ELb0EEENS1_21CollectiveEpilogueFwdINS6_IJSA_SC_SB_EEES9_SE_SG_Li384ELb1ELb0ELb0ELb0EEENS1_36VarlenDynamicPersistentTileSchedulerILi192ELi128ELi384ELi32ELb0ELb0ELb1ELb1ELb1ELb1EEEEEEEEEvNT_6ParamsE:
	.zero		3456


//--------------------- SYMBOLS --------------------------

	.type		.nv.reservedSmem.offset0,@object
	.size		.nv.reservedSmem.offset0,0x4
